//
// Generated by NVIDIA NVVM Compiler
//
// Compiler Build ID: CL-36424714
// Cuda compilation tools, release 13.0, V13.0.88
// Based on NVVM 20.0.0
//

.version 9.0
.target sm_100
.address_size 64

	// .globl	_Z20inferEdgeStateKernelPjS_S_j
// _ZZ14findRootKernelPjjS_jjS_S_E9threadSum has been demoted
// _ZZ14findRootKernelPjjS_jjS_S_E12threadSumIdx has been demoted
// _ZZ14findRootKernelPjjS_jjS_S_E6xCache has been demoted
// _ZZ14findRootKernelPjjS_jjS_S_E6yCache has been demoted

.visible .entry _Z20inferEdgeStateKernelPjS_S_j(
	.param .u64 .ptr .align 1 _Z20inferEdgeStateKernelPjS_S_j_param_0,
	.param .u64 .ptr .align 1 _Z20inferEdgeStateKernelPjS_S_j_param_1,
	.param .u64 .ptr .align 1 _Z20inferEdgeStateKernelPjS_S_j_param_2,
	.param .u32 _Z20inferEdgeStateKernelPjS_S_j_param_3
)
{
	.reg .pred 	%p<3>;
	.reg .b32 	%r<20>;
	.reg .b64 	%rd<14>;

	ld.param.u64 	%rd6, [_Z20inferEdgeStateKernelPjS_S_j_param_0];
	ld.param.u64 	%rd4, [_Z20inferEdgeStateKernelPjS_S_j_param_1];
	ld.param.u64 	%rd5, [_Z20inferEdgeStateKernelPjS_S_j_param_2];
	ld.param.u32 	%r7, [_Z20inferEdgeStateKernelPjS_S_j_param_3];
	cvta.to.global.u64 	%rd1, %rd6;
	mov.u32 	%r19, %tid.x;
	setp.ge.u32 	%p1, %r19, %r7;
	@%p1 bra 	$L__BB0_3;
	cvta.to.global.u64 	%rd2, %rd4;
	mov.u32 	%r8, %ctaid.x;
	shl.b32 	%r9, %r8, 1;
	mul.wide.u32 	%rd7, %r9, 4;
	add.s64 	%rd8, %rd1, %rd7;
	ld.global.u32 	%r10, [%rd8+4];
	add.s32 	%r11, %r10, -1;
	ld.global.u32 	%r12, [%rd8];
	add.s32 	%r13, %r12, -1;
	mul.lo.s32 	%r2, %r13, %r7;
	mul.lo.s32 	%r3, %r11, %r7;
	mov.u32 	%r4, %ntid.x;
	cvta.to.global.u64 	%rd3, %rd5;
$L__BB0_2:
	add.s32 	%r14, %r19, %r2;
	mul.wide.u32 	%rd9, %r14, 4;
	add.s64 	%rd10, %rd2, %rd9;
	ld.global.u32 	%r15, [%rd10];
	add.s32 	%r16, %r19, %r3;
	mul.wide.u32 	%rd11, %r16, 4;
	add.s64 	%rd12, %rd2, %rd11;
	ld.global.u32 	%r17, [%rd12];
	or.b32  	%r18, %r17, %r15;
	add.s64 	%rd13, %rd3, %rd11;
	st.global.u32 	[%rd13], %r18;
	add.s32 	%r19, %r19, %r4;
	setp.lt.u32 	%p2, %r19, %r7;
	@%p2 bra 	$L__BB0_2;
$L__BB0_3:
	ret;

}
	// .globl	_Z15findRoot2KernelPjjS_jjS_
.visible .entry _Z15findRoot2KernelPjjS_jjS_(
	.param .u64 .ptr .align 1 _Z15findRoot2KernelPjjS_jjS__param_0,
	.param .u32 _Z15findRoot2KernelPjjS_jjS__param_1,
	.param .u64 .ptr .align 1 _Z15findRoot2KernelPjjS_jjS__param_2,
	.param .u32 _Z15findRoot2KernelPjjS_jjS__param_3,
	.param .u32 _Z15findRoot2KernelPjjS_jjS__param_4,
	.param .u64 .ptr .align 1 _Z15findRoot2KernelPjjS_jjS__param_5
)
{
	.reg .pred 	%p<39>;
	.reg .b32 	%r<171>;
	.reg .b64 	%rd<37>;

	ld.param.u64 	%rd4, [_Z15findRoot2KernelPjjS_jjS__param_0];
	ld.param.u32 	%r29, [_Z15findRoot2KernelPjjS_jjS__param_1];
	ld.param.u64 	%rd5, [_Z15findRoot2KernelPjjS_jjS__param_2];
	ld.param.u32 	%r30, [_Z15findRoot2KernelPjjS_jjS__param_3];
	ld.param.u32 	%r28, [_Z15findRoot2KernelPjjS_jjS__param_4];
	ld.param.u64 	%rd3, [_Z15findRoot2KernelPjjS_jjS__param_5];
	cvta.to.global.u64 	%rd1, %rd5;
	cvta.to.global.u64 	%rd2, %rd4;
	mov.u32 	%r32, %tid.x;
	mov.u32 	%r33, %ctaid.x;
	mov.u32 	%r34, %ntid.x;
	mad.lo.s32 	%r1, %r33, %r34, %r32;
	mov.u32 	%r35, %tid.y;
	mov.u32 	%r36, %ctaid.y;
	mov.u32 	%r37, %ntid.y;
	mad.lo.s32 	%r38, %r36, %r37, %r35;
	setp.ge.u32 	%p1, %r1, %r29;
	setp.ge.u32 	%p2, %r38, %r30;
	or.pred  	%p3, %p1, %p2;
	@%p3 bra 	$L__BB1_11;
	setp.eq.s32 	%p4, %r28, 0;
	mov.b32 	%r170, 0;
	@%p4 bra 	$L__BB1_10;
	mul.lo.s32 	%r3, %r28, %r1;
	mul.lo.s32 	%r4, %r28, %r38;
	and.b32  	%r5, %r28, 3;
	setp.lt.u32 	%p5, %r28, 4;
	mov.b32 	%r168, 0;
	mov.u32 	%r170, %r168;
	@%p5 bra 	$L__BB1_5;
	and.b32  	%r168, %r28, -4;
	neg.s32 	%r162, %r168;
	add.s32 	%r161, %r4, 3;
	add.s32 	%r160, %r3, 3;
	mov.b32 	%r170, 0;
$L__BB1_4:
	.pragma "nounroll";
	add.s32 	%r43, %r160, -2;
	add.s32 	%r44, %r160, -3;
	mul.wide.u32 	%rd6, %r44, 4;
	add.s64 	%rd7, %rd2, %rd6;
	ld.global.u32 	%r45, [%rd7];
	add.s32 	%r46, %r161, -2;
	add.s32 	%r47, %r161, -3;
	mul.wide.u32 	%rd8, %r47, 4;
	add.s64 	%rd9, %rd1, %rd8;
	ld.global.u32 	%r48, [%rd9];
	and.b32  	%r49, %r48, %r45;
	and.b32  	%r50, %r49, 15;
	setp.ne.s32 	%p6, %r50, 0;
	selp.u32 	%r51, 1, 0, %p6;
	add.s32 	%r52, %r170, %r51;
	and.b32  	%r53, %r49, 3840;
	setp.ne.s32 	%p7, %r53, 0;
	selp.u32 	%r54, 1, 0, %p7;
	add.s32 	%r55, %r52, %r54;
	and.b32  	%r56, %r49, 983040;
	setp.ne.s32 	%p8, %r56, 0;
	selp.u32 	%r57, 1, 0, %p8;
	add.s32 	%r58, %r55, %r57;
	and.b32  	%r59, %r49, 251658240;
	setp.ne.s32 	%p9, %r59, 0;
	selp.u32 	%r60, 1, 0, %p9;
	add.s32 	%r61, %r58, %r60;
	mul.wide.u32 	%rd10, %r43, 4;
	add.s64 	%rd11, %rd2, %rd10;
	ld.global.u32 	%r62, [%rd11];
	mul.wide.u32 	%rd12, %r46, 4;
	add.s64 	%rd13, %rd1, %rd12;
	ld.global.u32 	%r63, [%rd13];
	and.b32  	%r64, %r63, %r62;
	and.b32  	%r65, %r64, 15;
	setp.ne.s32 	%p10, %r65, 0;
	selp.u32 	%r66, 1, 0, %p10;
	add.s32 	%r67, %r61, %r66;
	and.b32  	%r68, %r64, 3840;
	setp.ne.s32 	%p11, %r68, 0;
	selp.u32 	%r69, 1, 0, %p11;
	add.s32 	%r70, %r67, %r69;
	and.b32  	%r71, %r64, 983040;
	setp.ne.s32 	%p12, %r71, 0;
	selp.u32 	%r72, 1, 0, %p12;
	add.s32 	%r73, %r70, %r72;
	and.b32  	%r74, %r64, 251658240;
	setp.ne.s32 	%p13, %r74, 0;
	selp.u32 	%r75, 1, 0, %p13;
	add.s32 	%r76, %r73, %r75;
	add.s32 	%r77, %r160, -1;
	mul.wide.u32 	%rd14, %r77, 4;
	add.s64 	%rd15, %rd2, %rd14;
	ld.global.u32 	%r78, [%rd15];
	add.s32 	%r79, %r161, -1;
	mul.wide.u32 	%rd16, %r79, 4;
	add.s64 	%rd17, %rd1, %rd16;
	ld.global.u32 	%r80, [%rd17];
	and.b32  	%r81, %r80, %r78;
	and.b32  	%r82, %r81, 15;
	setp.ne.s32 	%p14, %r82, 0;
	selp.u32 	%r83, 1, 0, %p14;
	add.s32 	%r84, %r76, %r83;
	and.b32  	%r85, %r81, 3840;
	setp.ne.s32 	%p15, %r85, 0;
	selp.u32 	%r86, 1, 0, %p15;
	add.s32 	%r87, %r84, %r86;
	and.b32  	%r88, %r81, 983040;
	setp.ne.s32 	%p16, %r88, 0;
	selp.u32 	%r89, 1, 0, %p16;
	add.s32 	%r90, %r87, %r89;
	and.b32  	%r91, %r81, 251658240;
	setp.ne.s32 	%p17, %r91, 0;
	selp.u32 	%r92, 1, 0, %p17;
	add.s32 	%r93, %r90, %r92;
	mul.wide.u32 	%rd18, %r160, 4;
	add.s64 	%rd19, %rd2, %rd18;
	ld.global.u32 	%r94, [%rd19];
	mul.wide.u32 	%rd20, %r161, 4;
	add.s64 	%rd21, %rd1, %rd20;
	ld.global.u32 	%r95, [%rd21];
	and.b32  	%r96, %r95, %r94;
	and.b32  	%r97, %r96, 15;
	setp.ne.s32 	%p18, %r97, 0;
	selp.u32 	%r98, 1, 0, %p18;
	add.s32 	%r99, %r93, %r98;
	and.b32  	%r100, %r96, 3840;
	setp.ne.s32 	%p19, %r100, 0;
	selp.u32 	%r101, 1, 0, %p19;
	add.s32 	%r102, %r99, %r101;
	and.b32  	%r103, %r96, 983040;
	setp.ne.s32 	%p20, %r103, 0;
	selp.u32 	%r104, 1, 0, %p20;
	add.s32 	%r105, %r102, %r104;
	and.b32  	%r106, %r96, 251658240;
	setp.ne.s32 	%p21, %r106, 0;
	selp.u32 	%r107, 1, 0, %p21;
	add.s32 	%r170, %r105, %r107;
	add.s32 	%r162, %r162, 4;
	add.s32 	%r161, %r161, 4;
	add.s32 	%r160, %r160, 4;
	setp.ne.s32 	%p22, %r162, 0;
	@%p22 bra 	$L__BB1_4;
$L__BB1_5:
	setp.eq.s32 	%p23, %r5, 0;
	@%p23 bra 	$L__BB1_10;
	setp.eq.s32 	%p24, %r5, 1;
	@%p24 bra 	$L__BB1_8;
	add.s32 	%r109, %r168, %r3;
	mul.wide.u32 	%rd22, %r109, 4;
	add.s64 	%rd23, %rd2, %rd22;
	ld.global.u32 	%r110, [%rd23];
	add.s32 	%r111, %r168, %r4;
	mul.wide.u32 	%rd24, %r111, 4;
	add.s64 	%rd25, %rd1, %rd24;
	ld.global.u32 	%r112, [%rd25];
	and.b32  	%r113, %r112, %r110;
	and.b32  	%r114, %r113, 15;
	setp.ne.s32 	%p25, %r114, 0;
	selp.u32 	%r115, 1, 0, %p25;
	add.s32 	%r116, %r170, %r115;
	and.b32  	%r117, %r113, 3840;
	setp.ne.s32 	%p26, %r117, 0;
	selp.u32 	%r118, 1, 0, %p26;
	add.s32 	%r119, %r116, %r118;
	and.b32  	%r120, %r113, 983040;
	setp.ne.s32 	%p27, %r120, 0;
	selp.u32 	%r121, 1, 0, %p27;
	add.s32 	%r122, %r119, %r121;
	and.b32  	%r123, %r113, 251658240;
	setp.ne.s32 	%p28, %r123, 0;
	selp.u32 	%r124, 1, 0, %p28;
	add.s32 	%r125, %r122, %r124;
	add.s32 	%r126, %r109, 1;
	mul.wide.u32 	%rd26, %r126, 4;
	add.s64 	%rd27, %rd2, %rd26;
	ld.global.u32 	%r127, [%rd27];
	add.s32 	%r128, %r111, 1;
	mul.wide.u32 	%rd28, %r128, 4;
	add.s64 	%rd29, %rd1, %rd28;
	ld.global.u32 	%r129, [%rd29];
	and.b32  	%r130, %r129, %r127;
	and.b32  	%r131, %r130, 15;
	setp.ne.s32 	%p29, %r131, 0;
	selp.u32 	%r132, 1, 0, %p29;
	add.s32 	%r133, %r125, %r132;
	and.b32  	%r134, %r130, 3840;
	setp.ne.s32 	%p30, %r134, 0;
	selp.u32 	%r135, 1, 0, %p30;
	add.s32 	%r136, %r133, %r135;
	and.b32  	%r137, %r130, 983040;
	setp.ne.s32 	%p31, %r137, 0;
	selp.u32 	%r138, 1, 0, %p31;
	add.s32 	%r139, %r136, %r138;
	and.b32  	%r140, %r130, 251658240;
	setp.ne.s32 	%p32, %r140, 0;
	selp.u32 	%r141, 1, 0, %p32;
	add.s32 	%r170, %r139, %r141;
	add.s32 	%r168, %r168, 2;
$L__BB1_8:
	and.b32  	%r142, %r28, 1;
	setp.eq.b32 	%p33, %r142, 1;
	not.pred 	%p34, %p33;
	@%p34 bra 	$L__BB1_10;
	add.s32 	%r143, %r168, %r3;
	mul.wide.u32 	%rd30, %r143, 4;
	add.s64 	%rd31, %rd2, %rd30;
	ld.global.u32 	%r144, [%rd31];
	add.s32 	%r145, %r168, %r4;
	mul.wide.u32 	%rd32, %r145, 4;
	add.s64 	%rd33, %rd1, %rd32;
	ld.global.u32 	%r146, [%rd33];
	and.b32  	%r147, %r146, %r144;
	and.b32  	%r148, %r147, 15;
	setp.ne.s32 	%p35, %r148, 0;
	selp.u32 	%r149, 1, 0, %p35;
	add.s32 	%r150, %r170, %r149;
	and.b32  	%r151, %r147, 3840;
	setp.ne.s32 	%p36, %r151, 0;
	selp.u32 	%r152, 1, 0, %p36;
	add.s32 	%r153, %r150, %r152;
	and.b32  	%r154, %r147, 983040;
	setp.ne.s32 	%p37, %r154, 0;
	selp.u32 	%r155, 1, 0, %p37;
	add.s32 	%r156, %r153, %r155;
	and.b32  	%r157, %r147, 251658240;
	setp.ne.s32 	%p38, %r157, 0;
	selp.u32 	%r158, 1, 0, %p38;
	add.s32 	%r170, %r156, %r158;
$L__BB1_10:
	cvta.to.global.u64 	%rd34, %rd3;
	mul.wide.u32 	%rd35, %r38, 4;
	add.s64 	%rd36, %rd34, %rd35;
	atom.global.max.u32 	%r159, [%rd36], %r170;
$L__BB1_11:
	ret;

}
	// .globl	_Z14findRootKernelPjjS_jjS_S_
.visible .entry _Z14findRootKernelPjjS_jjS_S_(
	.param .u64 .ptr .align 1 _Z14findRootKernelPjjS_jjS_S__param_0,
	.param .u32 _Z14findRootKernelPjjS_jjS_S__param_1,
	.param .u64 .ptr .align 1 _Z14findRootKernelPjjS_jjS_S__param_2,
	.param .u32 _Z14findRootKernelPjjS_jjS_S__param_3,
	.param .u32 _Z14findRootKernelPjjS_jjS_S__param_4,
	.param .u64 .ptr .align 1 _Z14findRootKernelPjjS_jjS_S__param_5,
	.param .u64 .ptr .align 1 _Z14findRootKernelPjjS_jjS_S__param_6
)
{
	.reg .pred 	%p<30>;
	.reg .b32 	%r<102>;
	.reg .b64 	%rd<16>;
	// demoted variable
	.shared .align 4 .b8 _ZZ14findRootKernelPjjS_jjS_S_E9threadSum[256];
	// demoted variable
	.shared .align 4 .b8 _ZZ14findRootKernelPjjS_jjS_S_E12threadSumIdx[256];
	// demoted variable
	.shared .align 4 .b8 _ZZ14findRootKernelPjjS_jjS_S_E6xCache[256];
	// demoted variable
	.shared .align 4 .b8 _ZZ14findRootKernelPjjS_jjS_S_E6yCache[256];
	ld.param.u64 	%rd3, [_Z14findRootKernelPjjS_jjS_S__param_0];
	ld.param.u32 	%r36, [_Z14findRootKernelPjjS_jjS_S__param_1];
	ld.param.u64 	%rd4, [_Z14findRootKernelPjjS_jjS_S__param_2];
	ld.param.u32 	%r37, [_Z14findRootKernelPjjS_jjS_S__param_3];
	ld.param.u32 	%r38, [_Z14findRootKernelPjjS_jjS_S__param_4];
	ld.param.u64 	%rd5, [_Z14findRootKernelPjjS_jjS_S__param_5];
	ld.param.u64 	%rd6, [_Z14findRootKernelPjjS_jjS_S__param_6];
	mov.u32 	%r1, %tid.x;
	mov.u32 	%r2, %tid.y;
	mov.u32 	%r3, %ctaid.x;
	mov.u32 	%r101, %ntid.x;
	mul.lo.s32 	%r40, %r3, %r101;
	add.s32 	%r5, %r40, %r1;
	mov.u32 	%r41, %ctaid.y;
	mov.u32 	%r42, %ntid.y;
	mad.lo.s32 	%r6, %r41, %r42, %r2;
	add.s32 	%r7, %r40, %r2;
	shl.b32 	%r43, %r2, 3;
	add.s32 	%r8, %r43, %r1;
	shl.b32 	%r44, %r8, 2;
	mov.u32 	%r45, _ZZ14findRootKernelPjjS_jjS_S_E9threadSum;
	add.s32 	%r9, %r45, %r44;
	mov.b32 	%r99, 0;
	st.shared.u32 	[%r9], %r99;
	mov.u32 	%r46, _ZZ14findRootKernelPjjS_jjS_S_E12threadSumIdx;
	add.s32 	%r10, %r46, %r44;
	st.shared.u32 	[%r10], %r5;
	bar.sync 	0;
	setp.eq.s32 	%p2, %r38, 0;
	@%p2 bra 	$L__BB2_11;
	setp.lt.u32 	%p3, %r6, %r37;
	mul.lo.s32 	%r11, %r38, %r6;
	mul.lo.s32 	%r12, %r38, %r7;
	mov.u32 	%r49, _ZZ14findRootKernelPjjS_jjS_S_E6xCache;
	add.s32 	%r13, %r49, %r44;
	setp.lt.u32 	%p4, %r5, %r36;
	and.pred  	%p1, %p4, %p3;
	cvta.to.global.u64 	%rd1, %rd4;
	cvta.to.global.u64 	%rd2, %rd3;
	mov.b32 	%r92, 0;
	not.pred 	%p11, %p1;
	mov.u32 	%r99, %r92;
$L__BB2_2:
	setp.ge.u32 	%p5, %r6, %r37;
	add.s32 	%r16, %r92, %r1;
	setp.ge.u32 	%p6, %r16, %r38;
	or.pred  	%p7, %p5, %p6;
	@%p7 bra 	$L__BB2_4;
	add.s32 	%r50, %r16, %r11;
	mul.wide.u32 	%rd7, %r50, 4;
	add.s64 	%rd8, %rd1, %rd7;
	ld.global.u32 	%r51, [%rd8];
	shl.b32 	%r52, %r2, 3;
	add.s32 	%r53, %r52, %r1;
	shl.b32 	%r54, %r53, 2;
	mov.u32 	%r55, _ZZ14findRootKernelPjjS_jjS_S_E6yCache;
	add.s32 	%r56, %r55, %r54;
	st.shared.u32 	[%r56], %r51;
$L__BB2_4:
	setp.ge.u32 	%p9, %r7, %r36;
	or.pred  	%p10, %p9, %p6;
	@%p10 bra 	$L__BB2_6;
	add.s32 	%r57, %r16, %r12;
	mul.wide.u32 	%rd9, %r57, 4;
	add.s64 	%rd10, %rd2, %rd9;
	ld.global.u32 	%r58, [%rd10];
	st.shared.u32 	[%r13], %r58;
$L__BB2_6:
	shl.b32 	%r60, %r2, 5;
	mov.u32 	%r61, _ZZ14findRootKernelPjjS_jjS_S_E6yCache;
	add.s32 	%r95, %r61, %r60;
	shl.b32 	%r62, %r1, 5;
	mov.u32 	%r63, _ZZ14findRootKernelPjjS_jjS_S_E6xCache;
	add.s32 	%r94, %r63, %r62;
	bar.sync 	0;
	mov.b32 	%r97, 1;
	mov.u32 	%r96, %r92;
$L__BB2_7:
	@%p11 bra 	$L__BB2_9;
	ld.shared.u32 	%r64, [%r94];
	ld.shared.u32 	%r65, [%r95];
	and.b32  	%r66, %r65, %r64;
	and.b32  	%r67, %r66, 15;
	setp.ne.s32 	%p12, %r67, 0;
	selp.u32 	%r68, 1, 0, %p12;
	add.s32 	%r69, %r99, %r68;
	and.b32  	%r70, %r66, 3840;
	setp.ne.s32 	%p13, %r70, 0;
	selp.u32 	%r71, 1, 0, %p13;
	add.s32 	%r72, %r69, %r71;
	and.b32  	%r73, %r66, 983040;
	setp.ne.s32 	%p14, %r73, 0;
	selp.u32 	%r74, 1, 0, %p14;
	add.s32 	%r75, %r72, %r74;
	and.b32  	%r76, %r66, 251658240;
	setp.ne.s32 	%p15, %r76, 0;
	selp.u32 	%r77, 1, 0, %p15;
	add.s32 	%r99, %r75, %r77;
$L__BB2_9:
	add.s32 	%r78, %r97, -1;
	setp.lt.u32 	%p16, %r78, 7;
	add.s32 	%r96, %r96, 1;
	setp.lt.u32 	%p17, %r96, %r38;
	and.pred  	%p18, %p16, %p17;
	add.s32 	%r97, %r97, 1;
	add.s32 	%r95, %r95, 4;
	add.s32 	%r94, %r94, 4;
	@%p18 bra 	$L__BB2_7;
	bar.sync 	0;
	add.s32 	%r92, %r92, 8;
	setp.lt.u32 	%p19, %r92, %r38;
	@%p19 bra 	$L__BB2_2;
$L__BB2_11:
	setp.ge.u32 	%p20, %r5, %r36;
	setp.ge.u32 	%p21, %r6, %r37;
	or.pred  	%p22, %p20, %p21;
	@%p22 bra 	$L__BB2_13;
	st.shared.u32 	[%r9], %r99;
$L__BB2_13:
	bar.sync 	0;
	setp.lt.u32 	%p23, %r101, 2;
	@%p23 bra 	$L__BB2_18;
$L__BB2_14:
	mov.u32 	%r32, %r101;
	shr.u32 	%r101, %r32, 1;
	setp.ge.u32 	%p24, %r1, %r101;
	@%p24 bra 	$L__BB2_17;
	ld.shared.u32 	%r79, [%r9];
	shl.b32 	%r34, %r101, 2;
	add.s32 	%r80, %r9, %r34;
	ld.shared.u32 	%r35, [%r80];
	setp.ge.u32 	%p25, %r79, %r35;
	@%p25 bra 	$L__BB2_17;
	st.shared.u32 	[%r9], %r35;
	add.s32 	%r81, %r10, %r34;
	ld.shared.u32 	%r82, [%r81];
	st.shared.u32 	[%r10], %r82;
$L__BB2_17:
	bar.sync 	0;
	setp.gt.u32 	%p26, %r32, 3;
	@%p26 bra 	$L__BB2_14;
$L__BB2_18:
	setp.ge.u32 	%p27, %r6, %r37;
	setp.ne.s32 	%p28, %r1, 0;
	or.pred  	%p29, %p28, %p27;
	@%p29 bra 	$L__BB2_20;
	shl.b32 	%r83, %r2, 5;
	mov.u32 	%r84, _ZZ14findRootKernelPjjS_jjS_S_E9threadSum;
	add.s32 	%r85, %r84, %r83;
	ld.shared.u32 	%r86, [%r85];
	mov.u32 	%r87, %nctaid.x;
	mad.lo.s32 	%r88, %r6, %r87, %r3;
	cvta.to.global.u64 	%rd11, %rd5;
	mul.wide.u32 	%rd12, %r88, 4;
	add.s64 	%rd13, %rd11, %rd12;
	st.global.u32 	[%rd13], %r86;
	mov.u32 	%r89, _ZZ14findRootKernelPjjS_jjS_S_E12threadSumIdx;
	add.s32 	%r90, %r89, %r83;
	ld.shared.u32 	%r91, [%r90];
	cvta.to.global.u64 	%rd14, %rd6;
	add.s64 	%rd15, %rd14, %rd12;
	st.global.u32 	[%rd15], %r91;
$L__BB2_20:
	ret;

}
	// .globl	_Z12rowMaxKernelPjS_jjS_S_
.visible .entry _Z12rowMaxKernelPjS_jjS_S_(
	.param .u64 .ptr .align 1 _Z12rowMaxKernelPjS_jjS_S__param_0,
	.param .u64 .ptr .align 1 _Z12rowMaxKernelPjS_jjS_S__param_1,
	.param .u32 _Z12rowMaxKernelPjS_jjS_S__param_2,
	.param .u32 _Z12rowMaxKernelPjS_jjS_S__param_3,
	.param .u64 .ptr .align 1 _Z12rowMaxKernelPjS_jjS_S__param_4,
	.param .u64 .ptr .align 1 _Z12rowMaxKernelPjS_jjS_S__param_5
)
{
	.reg .pred 	%p<20>;
	.reg .b32 	%r<51>;
	.reg .b64 	%rd<16>;

	ld.param.u64 	%rd3, [_Z12rowMaxKernelPjS_jjS_S__param_0];
	ld.param.u64 	%rd4, [_Z12rowMaxKernelPjS_jjS_S__param_1];
	ld.param.u32 	%r18, [_Z12rowMaxKernelPjS_jjS_S__param_3];
	ld.param.u64 	%rd5, [_Z12rowMaxKernelPjS_jjS_S__param_4];
	ld.param.u64 	%rd6, [_Z12rowMaxKernelPjS_jjS_S__param_5];
	mov.u32 	%r1, %tid.x;
	mov.u32 	%r2, %ctaid.x;
	setp.ge.u32 	%p1, %r1, %r18;
	mov.b32 	%r47, 0;
	mov.u32 	%r48, %r47;
	@%p1 bra 	$L__BB3_5;
	mul.lo.s32 	%r3, %r18, %r2;
	mov.u32 	%r4, %ntid.x;
	cvta.to.global.u64 	%rd1, %rd3;
	cvta.to.global.u64 	%rd2, %rd4;
	mov.b32 	%r48, 0;
	mov.u32 	%r44, %r1;
	mov.u32 	%r47, %r48;
$L__BB3_2:
	add.s32 	%r8, %r44, %r3;
	mul.wide.u32 	%rd7, %r8, 4;
	add.s64 	%rd8, %rd1, %rd7;
	ld.global.u32 	%r9, [%rd8];
	setp.ge.u32 	%p2, %r47, %r9;
	@%p2 bra 	$L__BB3_4;
	add.s64 	%rd10, %rd2, %rd7;
	ld.global.u32 	%r48, [%rd10];
	mov.u32 	%r47, %r9;
$L__BB3_4:
	add.s32 	%r44, %r44, %r4;
	setp.lt.u32 	%p3, %r44, %r18;
	@%p3 bra 	$L__BB3_2;
$L__BB3_5:
	// begin inline asm
	activemask.b32 %r21;
	// end inline asm
	shfl.sync.down.b32	%r26|%p4, %r47, 16, 31, %r21;
	shfl.sync.down.b32	%r27|%p5, %r48, 16, 31, %r21;
	setp.lt.u32 	%p6, %r47, %r26;
	max.u32 	%r28, %r47, %r26;
	selp.b32 	%r29, %r27, %r48, %p6;
	// begin inline asm
	activemask.b32 %r22;
	// end inline asm
	shfl.sync.down.b32	%r30|%p7, %r28, 8, 31, %r22;
	shfl.sync.down.b32	%r31|%p8, %r29, 8, 31, %r22;
	setp.lt.u32 	%p9, %r28, %r30;
	max.u32 	%r32, %r28, %r30;
	selp.b32 	%r33, %r31, %r29, %p9;
	// begin inline asm
	activemask.b32 %r23;
	// end inline asm
	shfl.sync.down.b32	%r34|%p10, %r32, 4, 31, %r23;
	shfl.sync.down.b32	%r35|%p11, %r33, 4, 31, %r23;
	setp.lt.u32 	%p12, %r32, %r34;
	max.u32 	%r36, %r32, %r34;
	selp.b32 	%r37, %r35, %r33, %p12;
	// begin inline asm
	activemask.b32 %r24;
	// end inline asm
	shfl.sync.down.b32	%r38|%p13, %r36, 2, 31, %r24;
	shfl.sync.down.b32	%r39|%p14, %r37, 2, 31, %r24;
	setp.lt.u32 	%p15, %r36, %r38;
	max.u32 	%r40, %r36, %r38;
	selp.b32 	%r41, %r39, %r37, %p15;
	// begin inline asm
	activemask.b32 %r25;
	// end inline asm
	shfl.sync.down.b32	%r42|%p16, %r40, 1, 31, %r25;
	shfl.sync.down.b32	%r43|%p17, %r41, 1, 31, %r25;
	setp.lt.u32 	%p18, %r40, %r42;
	max.u32 	%r16, %r40, %r42;
	selp.b32 	%r17, %r43, %r41, %p18;
	setp.ne.s32 	%p19, %r1, 0;
	@%p19 bra 	$L__BB3_7;
	cvta.to.global.u64 	%rd11, %rd5;
	mul.wide.u32 	%rd12, %r2, 4;
	add.s64 	%rd13, %rd11, %rd12;
	st.global.u32 	[%rd13], %r16;
	cvta.to.global.u64 	%rd14, %rd6;
	add.s64 	%rd15, %rd14, %rd12;
	st.global.u32 	[%rd15], %r17;
$L__BB3_7:
	ret;

}


// ===== COMPILED SASS (sm_100) =====

	.target	sm_100

	.elftype	@"ET_EXEC"


//--------------------- .note.nv.tkinfo           --------------------------
	.section	.note.nv.tkinfo,"",@"SHT_NOTE"
	.sectionflags	@"SHF_NOTE_NV_TKINFO"
	.tkinfo
        /*0018*/ 	.word	0x00000002
        /*0030*/ 	.string	""
        /*0030*/ 	.string	"ptxas"
        /*0030*/ 	.string	"Cuda compilation tools, release 13.0, V13.0.88"
        /*0030*/ 	.string	"Build cuda_13.0.r13.0/compiler.36424714_0"
        /*0030*/ 	.string	"-arch sm_100 -m 64 "



//--------------------- .note.nv.cuinfo           --------------------------
	.section	.note.nv.cuinfo,"",@"SHT_NOTE"
	.sectionflags	@"SHF_NOTE_NV_CUINFO"
        /*0018*/ 	.short	0x0002
        /*001a*/ 	.short	0x0064
        /*001c*/ 	.short	0x0082
	.zero		2


//--------------------- .nv.info                  --------------------------
	.section	.nv.info,"",@"SHT_CUDA_INFO"
	.align	4


	//----- nvinfo : EIATTR_REGCOUNT
	.align		4
        /*0000*/ 	.byte	0x04, 0x2f
        /*0002*/ 	.short	(.L_1 - .L_0)
	.align		4
.L_0:
        /*0004*/ 	.word	index@(_Z20inferEdgeStateKernelPjS_S_j)
        /*0008*/ 	.word	0x00000014


	//----- nvinfo : EIATTR_FRAME_SIZE
	.align		4
.L_1:
        /*000c*/ 	.byte	0x04, 0x11
        /*000e*/ 	.short	(.L_3 - .L_2)
	.align		4
.L_2:
        /*0010*/ 	.word	index@(_Z20inferEdgeStateKernelPjS_S_j)
        /*0014*/ 	.word	0x00000000


	//----- nvinfo : EIATTR_REGCOUNT
	.align		4
.L_3:
        /*0018*/ 	.byte	0x04, 0x2f
        /*001a*/ 	.short	(.L_5 - .L_4)
	.align		4
.L_4:
        /*001c*/ 	.word	index@(_Z15findRoot2KernelPjjS_jjS_)
        /*0020*/ 	.word	0x0000001e


	//----- nvinfo : EIATTR_FRAME_SIZE
	.align		4
.L_5:
        /*0024*/ 	.byte	0x04, 0x11
        /*0026*/ 	.short	(.L_7 - .L_6)
	.align		4
.L_6:
        /*0028*/ 	.word	index@(_Z15findRoot2KernelPjjS_jjS_)
        /*002c*/ 	.word	0x00000000


	//----- nvinfo : EIATTR_REGCOUNT
	.align		4
.L_7:
        /*0030*/ 	.byte	0x04, 0x2f
        /*0032*/ 	.short	(.L_9 - .L_8)
	.align		4
.L_8:
        /*0034*/ 	.word	index@(_Z14findRootKernelPjjS_jjS_S_)
        /*0038*/ 	.word	0x00000015


	//----- nvinfo : EIATTR_FRAME_SIZE
	.align		4
.L_9:
        /*003c*/ 	.byte	0x04, 0x11
        /*003e*/ 	.short	(.L_11 - .L_10)
	.align		4
.L_10:
        /*0040*/ 	.word	index@(_Z14findRootKernelPjjS_jjS_S_)
        /*0044*/ 	.word	0x00000000


	//----- nvinfo : EIATTR_REGCOUNT
	.align		4
.L_11:
        /*0048*/ 	.byte	0x04, 0x2f
        /*004a*/ 	.short	(.L_13 - .L_12)
	.align		4
.L_12:
        /*004c*/ 	.word	index@(_Z12rowMaxKernelPjS_jjS_S_)
        /*0050*/ 	.word	0x00000012


	//----- nvinfo : EIATTR_FRAME_SIZE
	.align		4
.L_13:
        /*0054*/ 	.byte	0x04, 0x11
        /*0056*/ 	.short	(.L_15 - .L_14)
	.align		4
.L_14:
        /*0058*/ 	.word	index@(_Z12rowMaxKernelPjS_jjS_S_)
        /*005c*/ 	.word	0x00000000


	//----- nvinfo : EIATTR_MIN_STACK_SIZE
	.align		4
.L_15:
        /*0060*/ 	.byte	0x04, 0x12
        /*0062*/ 	.short	(.L_17 - .L_16)
	.align		4
.L_16:
        /*0064*/ 	.word	index@(_Z12rowMaxKernelPjS_jjS_S_)
        /*0068*/ 	.word	0x00000000


	//----- nvinfo : EIATTR_MIN_STACK_SIZE
	.align		4
.L_17:
        /*006c*/ 	.byte	0x04, 0x12
        /*006e*/ 	.short	(.L_19 - .L_18)
	.align		4
.L_18:
        /*0070*/ 	.word	index@(_Z14findRootKernelPjjS_jjS_S_)
        /*0074*/ 	.word	0x00000000


	//----- nvinfo : EIATTR_MIN_STACK_SIZE
	.align		4
.L_19:
        /*0078*/ 	.byte	0x04, 0x12
        /*007a*/ 	.short	(.L_21 - .L_20)
	.align		4
.L_20:
        /*007c*/ 	.word	index@(_Z15findRoot2KernelPjjS_jjS_)
        /*0080*/ 	.word	0x00000000


	//----- nvinfo : EIATTR_MIN_STACK_SIZE
	.align		4
.L_21:
        /*0084*/ 	.byte	0x04, 0x12
        /*0086*/ 	.short	(.L_23 - .L_22)
	.align		4
.L_22:
        /*0088*/ 	.word	index@(_Z20inferEdgeStateKernelPjS_S_j)
        /*008c*/ 	.word	0x00000000
.L_23:


//--------------------- .nv.compat                --------------------------
	.section	.nv.compat,"",@"SHT_CUDA_COMPAT_INFO"
	.align	4
        /*0000*/ 	.byte	0x02, 0x09, 0x00, 0x00, 0x02, 0x02, 0x01, 0x00, 0x02, 0x05, 0x05, 0x00, 0x03, 0x07, 0x01, 0x01
        /*0010*/ 	.byte	0x02, 0x03, 0x00, 0x00, 0x02, 0x06, 0x01, 0x00, 0x04, 0x0b, 0x08, 0x00, 0x09, 0x00, 0x00, 0x00
        /*0020*/ 	.byte	0x00, 0x00, 0x00, 0x00


//--------------------- .nv.info._Z12rowMaxKernelPjS_jjS_S_ --------------------------
	.section	.nv.info._Z12rowMaxKernelPjS_jjS_S_,"",@"SHT_CUDA_INFO"
	.sectionflags	@""
	.align	4


	//----- nvinfo : EIATTR_CUDA_API_VERSION
	.align		4
        /*0000*/ 	.byte	0x04, 0x37
        /*0002*/ 	.short	(.L_25 - .L_24)
.L_24:
        /*0004*/ 	.word	0x00000082


	//----- nvinfo : EIATTR_KPARAM_INFO
	.align		4
.L_25:
        /*0008*/ 	.byte	0x04, 0x17
        /*000a*/ 	.short	(.L_27 - .L_26)
.L_26:
        /*000c*/ 	.word	0x00000000
        /*0010*/ 	.short	0x0005
        /*0012*/ 	.short	0x0020
        /*0014*/ 	.byte	0x00, 0xf5, 0x21, 0x00


	//----- nvinfo : EIATTR_KPARAM_INFO
	.align		4
.L_27:
        /*0018*/ 	.byte	0x04, 0x17
        /*001a*/ 	.short	(.L_29 - .L_28)
.L_28:
        /*001c*/ 	.word	0x00000000
        /*0020*/ 	.short	0x0004
        /*0022*/ 	.short	0x0018
        /*0024*/ 	.byte	0x00, 0xf5, 0x21, 0x00


	//----- nvinfo : EIATTR_KPARAM_INFO
	.align		4
.L_29:
        /*0028*/ 	.byte	0x04, 0x17
        /*002a*/ 	.short	(.L_31 - .L_30)
.L_30:
        /*002c*/ 	.word	0x00000000
        /*0030*/ 	.short	0x0003
        /*0032*/ 	.short	0x0014
        /*0034*/ 	.byte	0x00, 0xf0, 0x11, 0x00


	//----- nvinfo : EIATTR_KPARAM_INFO
	.align		4
.L_31:
        /*0038*/ 	.byte	0x04, 0x17
        /*003a*/ 	.short	(.L_33 - .L_32)
.L_32:
        /*003c*/ 	.word	0x00000000
        /*0040*/ 	.short	0x0002
        /*0042*/ 	.short	0x0010
        /*0044*/ 	.byte	0x00, 0xf0, 0x11, 0x00


	//----- nvinfo : EIATTR_KPARAM_INFO
	.align		4
.L_33:
        /*0048*/ 	.byte	0x04, 0x17
        /*004a*/ 	.short	(.L_35 - .L_34)
.L_34:
        /*004c*/ 	.word	0x00000000
        /*0050*/ 	.short	0x0001
        /*0052*/ 	.short	0x0008
        /*0054*/ 	.byte	0x00, 0xf5, 0x21, 0x00


	//----- nvinfo : EIATTR_KPARAM_INFO
	.align		4
.L_35:
        /*0058*/ 	.byte	0x04, 0x17
        /*005a*/ 	.short	(.L_37 - .L_36)
.L_36:
        /*005c*/ 	.word	0x00000000
        /*0060*/ 	.short	0x0000
        /*0062*/ 	.short	0x0000
        /*0064*/ 	.byte	0x00, 0xf5, 0x21, 0x00


	//----- nvinfo : EIATTR_SPARSE_MMA_MASK
	.align		4
.L_37:
        /*0068*/ 	.byte	0x03, 0x50
        /*006a*/ 	.short	0x0000


	//----- nvinfo : EIATTR_MAXREG_COUNT
	.align		4
        /*006c*/ 	.byte	0x03, 0x1b
        /*006e*/ 	.short	0x00ff


	//----- nvinfo : EIATTR_MERCURY_ISA_VERSION
	.align		4
        /*0070*/ 	.byte	0x03, 0x5f
        /*0072*/ 	.short	0x0101


	//----- nvinfo : EIATTR_COOP_GROUP_MASK_REGIDS
	.align		4
        /*0074*/ 	.byte	0x04, 0x29
        /*0076*/ 	.short	(.L_39 - .L_38)


	//   ....[0]....
.L_38:
        /*0078*/ 	.word	0x05000004


	//   ....[1]....
        /*007c*/ 	.word	0x05000004


	//   ....[2]....
        /*0080*/ 	.word	0x05000004


	//   ....[3]....
        /*0084*/ 	.word	0x05000004


	//   ....[4]....
        /*0088*/ 	.word	0x05000004


	//   ....[5]....
        /*008c*/ 	.word	0x05000004


	//   ....[6]....
        /*0090*/ 	.word	0x05000004


	//   ....[7]....
        /*0094*/ 	.word	0x05000004


	//   ....[8]....
        /*0098*/ 	.word	0x05000004


	//   ....[9]....
        /*009c*/ 	.word	0x05000004


	//----- nvinfo : EIATTR_COOP_GROUP_INSTR_OFFSETS
	.align		4
.L_39:
        /*00a0*/ 	.byte	0x04, 0x28
        /*00a2*/ 	.short	(.L_41 - .L_40)


	//   ....[0]....
.L_40:
        /*00a4*/ 	.word	0x00000210


	//   ....[1]....
        /*00a8*/ 	.word	0x00000220


	//   ....[2]....
        /*00ac*/ 	.word	0x00000260


	//   ....[3]....
        /*00b0*/ 	.word	0x00000270


	//   ....[4]....
        /*00b4*/ 	.word	0x000002b0


	//   ....[5]....
        /*00b8*/ 	.word	0x000002c0


	//   ....[6]....
        /*00bc*/ 	.word	0x00000300


	//   ....[7]....
        /*00c0*/ 	.word	0x00000310


	//   ....[8]....
        /*00c4*/ 	.word	0x00000350


	//   ....[9]....
        /*00c8*/ 	.word	0x00000360


	//----- nvinfo : EIATTR_VRC_CTA_INIT_COUNT
	.align		4
.L_41:
        /*00cc*/ 	.byte	0x02, 0x4a
	.zero		1
	.zero		1


	//----- nvinfo : EIATTR_EXIT_INSTR_OFFSETS
	.align		4
        /*00d0*/ 	.byte	0x04, 0x1c
        /*00d2*/ 	.short	(.L_43 - .L_42)


	//   ....[0]....
.L_42:
        /*00d4*/ 	.word	0x00000370


	//   ....[1]....
        /*00d8*/ 	.word	0x00000410


	//----- nvinfo : EIATTR_CRS_STACK_SIZE
	.align		4
.L_43:
        /*00dc*/ 	.byte	0x04, 0x1e
        /*00de*/ 	.short	(.L_45 - .L_44)
.L_44:
        /*00e0*/ 	.word	0x00000000


	//----- nvinfo : EIATTR_CBANK_PARAM_SIZE
	.align		4
.L_45:
        /*00e4*/ 	.byte	0x03, 0x19
        /*00e6*/ 	.short	0x0028


	//----- nvinfo : EIATTR_PARAM_CBANK
	.align		4
        /*00e8*/ 	.byte	0x04, 0x0a
        /*00ea*/ 	.short	(.L_47 - .L_46)
	.align		4
.L_46:
        /*00ec*/ 	.word	index@(.nv.constant0._Z12rowMaxKernelPjS_jjS_S_)
        /*00f0*/ 	.short	0x0380
        /*00f2*/ 	.short	0x0028


	//----- nvinfo : EIATTR_SW_WAR
	.align		4
.L_47:
        /*00f4*/ 	.byte	0x04, 0x36
        /*00f6*/ 	.short	(.L_49 - .L_48)
.L_48:
        /*00f8*/ 	.word	0x00000008
.L_49:


//--------------------- .nv.info._Z14findRootKernelPjjS_jjS_S_ --------------------------
	.section	.nv.info._Z14findRootKernelPjjS_jjS_S_,"",@"SHT_CUDA_INFO"
	.sectionflags	@""
	.align	4


	//----- nvinfo : EIATTR_CUDA_API_VERSION
	.align		4
        /*0000*/ 	.byte	0x04, 0x37
        /*0002*/ 	.short	(.L_51 - .L_50)
.L_50:
        /*0004*/ 	.word	0x00000082


	//----- nvinfo : EIATTR_KPARAM_INFO
	.align		4
.L_51:
        /*0008*/ 	.byte	0x04, 0x17
        /*000a*/ 	.short	(.L_53 - .L_52)
.L_52:
        /*000c*/ 	.word	0x00000000
        /*0010*/ 	.short	0x0006
        /*0012*/ 	.short	0x0028
        /*0014*/ 	.byte	0x00, 0xf5, 0x21, 0x00


	//----- nvinfo : EIATTR_KPARAM_INFO
	.align		4
.L_53:
        /*0018*/ 	.byte	0x04, 0x17
        /*001a*/ 	.short	(.L_55 - .L_54)
.L_54:
        /*001c*/ 	.word	0x00000000
        /*0020*/ 	.short	0x0005
        /*0022*/ 	.short	0x0020
        /*0024*/ 	.byte	0x00, 0xf5, 0x21, 0x00


	//----- nvinfo : EIATTR_KPARAM_INFO
	.align		4
.L_55:
        /*0028*/ 	.byte	0x04, 0x17
        /*002a*/ 	.short	(.L_57 - .L_56)
.L_56:
        /*002c*/ 	.word	0x00000000
        /*0030*/ 	.short	0x0004
        /*0032*/ 	.short	0x001c
        /*0034*/ 	.byte	0x00, 0xf0, 0x11, 0x00


	//----- nvinfo : EIATTR_KPARAM_INFO
	.align		4
.L_57:
        /*0038*/ 	.byte	0x04, 0x17
        /*003a*/ 	.short	(.L_59 - .L_58)
.L_58:
        /*003c*/ 	.word	0x00000000
        /*0040*/ 	.short	0x0003
        /*0042*/ 	.short	0x0018
        /*0044*/ 	.byte	0x00, 0xf0, 0x11, 0x00


	//----- nvinfo : EIATTR_KPARAM_INFO
	.align		4
.L_59:
        /*0048*/ 	.byte	0x04, 0x17
        /*004a*/ 	.short	(.L_61 - .L_60)
.L_60:
        /*004c*/ 	.word	0x00000000
        /*0050*/ 	.short	0x0002
        /*0052*/ 	.short	0x0010
        /*0054*/ 	.byte	0x00, 0xf5, 0x21, 0x00


	//----- nvinfo : EIATTR_KPARAM_INFO
	.align		4
.L_61:
        /*0058*/ 	.byte	0x04, 0x17
        /*005a*/ 	.short	(.L_63 - .L_62)
.L_62:
        /*005c*/ 	.word	0x00000000
        /*0060*/ 	.short	0x0001
        /*0062*/ 	.short	0x0008
        /*0064*/ 	.byte	0x00, 0xf0, 0x11, 0x00


	//----- nvinfo : EIATTR_KPARAM_INFO
	.align		4
.L_63:
        /*0068*/ 	.byte	0x04, 0x17
        /*006a*/ 	.short	(.L_65 - .L_64)
.L_64:
        /*006c*/ 	.word	0x00000000
        /*0070*/ 	.short	0x0000
        /*0072*/ 	.short	0x0000
        /*0074*/ 	.byte	0x00, 0xf5, 0x21, 0x00


	//----- nvinfo : EIATTR_SPARSE_MMA_MASK
	.align		4
.L_65:
        /*0078*/ 	.byte	0x03, 0x50
        /*007a*/ 	.short	0x0000


	//----- nvinfo : EIATTR_MAXREG_COUNT
	.align		4
        /*007c*/ 	.byte	0x03, 0x1b
        /*007e*/ 	.short	0x00ff


	//----- nvinfo : EIATTR_NUM_BARRIERS
	.align		4
        /*0080*/ 	.byte	0x02, 0x4c
        /*0082*/ 	.byte	0x01
	.zero		1


	//----- nvinfo : EIATTR_MERCURY_ISA_VERSION
	.align		4
        /*0084*/ 	.byte	0x03, 0x5f
        /*0086*/ 	.short	0x0101


	//----- nvinfo : EIATTR_VRC_CTA_INIT_COUNT
	.align		4
        /*0088*/ 	.byte	0x02, 0x4a
	.zero		1
	.zero		1


	//----- nvinfo : EIATTR_EXIT_INSTR_OFFSETS
	.align		4
        /*008c*/ 	.byte	0x04, 0x1c
        /*008e*/ 	.short	(.L_67 - .L_66)


	//   ....[0]....
.L_66:
        /*0090*/ 	.word	0x000007a0


	//   ....[1]....
        /*0094*/ 	.word	0x000008c0


	//----- nvinfo : EIATTR_CRS_STACK_SIZE
	.align		4
.L_67:
        /*0098*/ 	.byte	0x04, 0x1e
        /*009a*/ 	.short	(.L_69 - .L_68)
.L_68:
        /*009c*/ 	.word	0x00000000


	//----- nvinfo : EIATTR_CBANK_PARAM_SIZE
	.align		4
.L_69:
        /*00a0*/ 	.byte	0x03, 0x19
        /*00a2*/ 	.short	0x0030


	//----- nvinfo : EIATTR_PARAM_CBANK
	.align		4
        /*00a4*/ 	.byte	0x04, 0x0a
        /*00a6*/ 	.short	(.L_71 - .L_70)
	.align		4
.L_70:
        /*00a8*/ 	.word	index@(.nv.constant0._Z14findRootKernelPjjS_jjS_S_)
        /*00ac*/ 	.short	0x0380
        /*00ae*/ 	.short	0x0030


	//----- nvinfo : EIATTR_SW_WAR
	.align		4
.L_71:
        /*00b0*/ 	.byte	0x04, 0x36
        /*00b2*/ 	.short	(.L_73 - .L_72)
.L_72:
        /*00b4*/ 	.word	0x00000008
.L_73:


//--------------------- .nv.info._Z15findRoot2KernelPjjS_jjS_ --------------------------
	.section	.nv.info._Z15findRoot2KernelPjjS_jjS_,"",@"SHT_CUDA_INFO"
	.sectionflags	@""
	.align	4


	//----- nvinfo : EIATTR_CUDA_API_VERSION
	.align		4
        /*0000*/ 	.byte	0x04, 0x37
        /*0002*/ 	.short	(.L_75 - .L_74)
.L_74:
        /*0004*/ 	.word	0x00000082


	//----- nvinfo : EIATTR_KPARAM_INFO
	.align		4
.L_75:
        /*0008*/ 	.byte	0x04, 0x17
        /*000a*/ 	.short	(.L_77 - .L_76)
.L_76:
        /*000c*/ 	.word	0x00000000
        /*0010*/ 	.short	0x0005
        /*0012*/ 	.short	0x0020
        /*0014*/ 	.byte	0x00, 0xf5, 0x21, 0x00


	//----- nvinfo : EIATTR_KPARAM_INFO
	.align		4
.L_77:
        /*0018*/ 	.byte	0x04, 0x17
        /*001a*/ 	.short	(.L_79 - .L_78)
.L_78:
        /*001c*/ 	.word	0x00000000
        /*0020*/ 	.short	0x0004
        /*0022*/ 	.short	0x001c
        /*0024*/ 	.byte	0x00, 0xf0, 0x11, 0x00


	//----- nvinfo : EIATTR_KPARAM_INFO
	.align		4
.L_79:
        /*0028*/ 	.byte	0x04, 0x17
        /*002a*/ 	.short	(.L_81 - .L_80)
.L_80:
        /*002c*/ 	.word	0x00000000
        /*0030*/ 	.short	0x0003
        /*0032*/ 	.short	0x0018
        /*0034*/ 	.byte	0x00, 0xf0, 0x11, 0x00


	//----- nvinfo : EIATTR_KPARAM_INFO
	.align		4
.L_81:
        /*0038*/ 	.byte	0x04, 0x17
        /*003a*/ 	.short	(.L_83 - .L_82)
.L_82:
        /*003c*/ 	.word	0x00000000
        /*0040*/ 	.short	0x0002
        /*0042*/ 	.short	0x0010
        /*0044*/ 	.byte	0x00, 0xf5, 0x21, 0x00


	//----- nvinfo : EIATTR_KPARAM_INFO
	.align		4
.L_83:
        /*0048*/ 	.byte	0x04, 0x17
        /*004a*/ 	.short	(.L_85 - .L_84)
.L_84:
        /*004c*/ 	.word	0x00000000
        /*0050*/ 	.short	0x0001
        /*0052*/ 	.short	0x0008
        /*0054*/ 	.byte	0x00, 0xf0, 0x11, 0x00


	//----- nvinfo : EIATTR_KPARAM_INFO
	.align		4
.L_85:
        /*0058*/ 	.byte	0x04, 0x17
        /*005a*/ 	.short	(.L_87 - .L_86)
.L_86:
        /*005c*/ 	.word	0x00000000
        /*0060*/ 	.short	0x0000
        /*0062*/ 	.short	0x0000
        /*0064*/ 	.byte	0x00, 0xf5, 0x21, 0x00


	//----- nvinfo : EIATTR_SPARSE_MMA_MASK
	.align		4
.L_87:
        /*0068*/ 	.byte	0x03, 0x50
        /*006a*/ 	.short	0x0000


	//----- nvinfo : EIATTR_MAXREG_COUNT
	.align		4
        /*006c*/ 	.byte	0x03, 0x1b
        /*006e*/ 	.short	0x00ff


	//----- nvinfo : EIATTR_MERCURY_ISA_VERSION
	.align		4
        /*0070*/ 	.byte	0x03, 0x5f
        /*0072*/ 	.short	0x0101


	//----- nvinfo : EIATTR_VRC_CTA_INIT_COUNT
	.align		4
        /*0074*/ 	.byte	0x02, 0x4a
	.zero		1
	.zero		1


	//----- nvinfo : EIATTR_EXIT_INSTR_OFFSETS
	.align		4
        /*0078*/ 	.byte	0x04, 0x1c
        /*007a*/ 	.short	(.L_89 - .L_88)


	//   ....[0]....
.L_88:
        /*007c*/ 	.word	0x000000d0


	//   ....[1]....
        /*0080*/ 	.word	0x00000b60


	//----- nvinfo : EIATTR_CBANK_PARAM_SIZE
	.align		4
.L_89:
        /*0084*/ 	.byte	0x03, 0x19
        /*0086*/ 	.short	0x0028


	//----- nvinfo : EIATTR_PARAM_CBANK
	.align		4
        /*0088*/ 	.byte	0x04, 0x0a
        /*008a*/ 	.short	(.L_91 - .L_90)
	.align		4
.L_90:
        /*008c*/ 	.word	index@(.nv.constant0._Z15findRoot2KernelPjjS_jjS_)
        /*0090*/ 	.short	0x0380
        /*0092*/ 	.short	0x0028


	//----- nvinfo : EIATTR_SW_WAR
	.align		4
.L_91:
        /*0094*/ 	.byte	0x04, 0x36
        /*0096*/ 	.short	(.L_93 - .L_92)
.L_92:
        /*0098*/ 	.word	0x00000008
.L_93:


//--------------------- .nv.info._Z20inferEdgeStateKernelPjS_S_j --------------------------
	.section	.nv.info._Z20inferEdgeStateKernelPjS_S_j,"",@"SHT_CUDA_INFO"
	.sectionflags	@""
	.align	4


	//----- nvinfo : EIATTR_CUDA_API_VERSION
	.align		4
        /*0000*/ 	.byte	0x04, 0x37
        /*0002*/ 	.short	(.L_95 - .L_94)
.L_94:
        /*0004*/ 	.word	0x00000082


	//----- nvinfo : EIATTR_KPARAM_INFO
	.align		4
.L_95:
        /*0008*/ 	.byte	0x04, 0x17
        /*000a*/ 	.short	(.L_97 - .L_96)
.L_96:
        /*000c*/ 	.word	0x00000000
        /*0010*/ 	.short	0x0003
        /*0012*/ 	.short	0x0018
        /*0014*/ 	.byte	0x00, 0xf0, 0x11, 0x00


	//----- nvinfo : EIATTR_KPARAM_INFO
	.align		4
.L_97:
        /*0018*/ 	.byte	0x04, 0x17
        /*001a*/ 	.short	(.L_99 - .L_98)
.L_98:
        /*001c*/ 	.word	0x00000000
        /*0020*/ 	.short	0x0002
        /*0022*/ 	.short	0x0010
        /*0024*/ 	.byte	0x00, 0xf5, 0x21, 0x00


	//----- nvinfo : EIATTR_KPARAM_INFO
	.align		4
.L_99:
        /*0028*/ 	.byte	0x04, 0x17
        /*002a*/ 	.short	(.L_101 - .L_100)
.L_100:
        /*002c*/ 	.word	0x00000000
        /*0030*/ 	.short	0x0001
        /*0032*/ 	.short	0x0008
        /*0034*/ 	.byte	0x00, 0xf5, 0x21, 0x00


	//----- nvinfo : EIATTR_KPARAM_INFO
	.align		4
.L_101:
        /*0038*/ 	.byte	0x04, 0x17
        /*003a*/ 	.short	(.L_103 - .L_102)
.L_102:
        /*003c*/ 	.word	0x00000000
        /*0040*/ 	.short	0x0000
        /*0042*/ 	.short	0x0000
        /*0044*/ 	.byte	0x00, 0xf5, 0x21, 0x00


	//----- nvinfo : EIATTR_SPARSE_MMA_MASK
	.align		4
.L_103:
        /*0048*/ 	.byte	0x03, 0x50
        /*004a*/ 	.short	0x0000


	//----- nvinfo : EIATTR_MAXREG_COUNT
	.align		4
        /*004c*/ 	.byte	0x03, 0x1b
        /*004e*/ 	.short	0x00ff


	//----- nvinfo : EIATTR_MERCURY_ISA_VERSION
	.align		4
        /*0050*/ 	.byte	0x03, 0x5f
        /*0052*/ 	.short	0x0101


	//----- nvinfo : EIATTR_VRC_CTA_INIT_COUNT
	.align		4
        /*0054*/ 	.byte	0x02, 0x4a
	.zero		1
	.zero		1


	//----- nvinfo : EIATTR_EXIT_INSTR_OFFSETS
	.align		4
        /*0058*/ 	.byte	0x04, 0x1c
        /*005a*/ 	.short	(.L_105 - .L_104)


	//   ....[0]....
.L_104:
        /*005c*/ 	.word	0x00000040


	//   ....[1]....
        /*0060*/ 	.word	0x000001d0


	//----- nvinfo : EIATTR_CRS_STACK_SIZE
	.align		4
.L_105:
        /*0064*/ 	.byte	0x04, 0x1e
        /*0066*/ 	.short	(.L_107 - .L_106)
.L_106:
        /*0068*/ 	.word	0x00000000


	//----- nvinfo : EIATTR_CBANK_PARAM_SIZE
	.align		4
.L_107:
        /*006c*/ 	.byte	0x03, 0x19
        /*006e*/ 	.short	0x001c


	//----- nvinfo : EIATTR_PARAM_CBANK
	.align		4
        /*0070*/ 	.byte	0x04, 0x0a
        /*0072*/ 	.short	(.L_109 - .L_108)
	.align		4
.L_108:
        /*0074*/ 	.word	index@(.nv.constant0._Z20inferEdgeStateKernelPjS_S_j)
        /*0078*/ 	.short	0x0380
        /*007a*/ 	.short	0x001c


	//----- nvinfo : EIATTR_SW_WAR
	.align		4
.L_109:
        /*007c*/ 	.byte	0x04, 0x36
        /*007e*/ 	.short	(.L_111 - .L_110)
.L_110:
        /*0080*/ 	.word	0x00000008
.L_111:


//--------------------- .nv.callgraph             --------------------------
	.section	.nv.callgraph,"",@"SHT_CUDA_CALLGRAPH"
	.align	4
	.sectionentsize	8
	.align		4
        /*0000*/ 	.word	0x00000000
	.align		4
        /*0004*/ 	.word	0xffffffff
	.align		4
        /*0008*/ 	.word	0x00000000
	.align		4
        /*000c*/ 	.word	0xfffffffe
	.align		4
        /*0010*/ 	.word	0x00000000
	.align		4
        /*0014*/ 	.word	0xfffffffd
	.align		4
        /*0018*/ 	.word	0x00000000
	.align		4
        /*001c*/ 	.word	0xfffffffc


//--------------------- .text._Z12rowMaxKernelPjS_jjS_S_ --------------------------
	.section	.text._Z12rowMaxKernelPjS_jjS_S_,"ax",@progbits
	.align	128
        .global         _Z12rowMaxKernelPjS_jjS_S_
        .type           _Z12rowMaxKernelPjS_jjS_S_,@function
        .size           _Z12rowMaxKernelPjS_jjS_S_,(.L_x_23 - _Z12rowMaxKernelPjS_jjS_S_)
        .other          _Z12rowMaxKernelPjS_jjS_S_,@"STO_CUDA_ENTRY STV_DEFAULT"
_Z12rowMaxKernelPjS_jjS_S_:
.text._Z12rowMaxKernelPjS_jjS_S_:
[----:B------:R-:W-:Y:S01]  /*0000*/  LDC R1, c[0x0][0x37c] ;  /* 0x0000df00ff017b82 */ /* 0x000fe20000000800 */
[----:B------:R-:W0:Y:S01]  /*0010*/  S2R R2, SR_TID.X ;  /* 0x0000000000027919 */ /* 0x000e220000002100 */
[----:B------:R-:W0:Y:S01]  /*0020*/  LDCU UR6, c[0x0][0x394] ;  /* 0x00007280ff0677ac */ /* 0x000e220008000800 */
[----:B------:R-:W-:Y:S01]  /*0030*/  BSSY.RECONVERGENT B0, `(.L_x_0) ;  /* 0x000001b000007945 */ /* 0x000fe20003800200 */
[----:B------:R-:W-:Y:S01]  /*0040*/  IMAD.MOV.U32 R3, RZ, RZ, RZ ;  /* 0x000000ffff037224 */ /* 0x000fe200078e00ff */
[----:B------:R-:W1:Y:S01]  /*0050*/  S2R R0, SR_CTAID.X ;  /* 0x0000000000007919 */ /* 0x000e620000002500 */
[----:B------:R-:W2:Y:S01]  /*0060*/  LDCU.64 UR4, c[0x0][0x358] ;  /* 0x00006b00ff0477ac */ /* 0x000ea20008000a00 */
[----:B------:R-:W-:Y:S01]  /*0070*/  IMAD.MOV.U32 R10, RZ, RZ, RZ ;  /* 0x000000ffff0a7224 */ /* 0x000fe200078e00ff */
[----:B------:R-:W3:Y:S01]  /*0080*/  LDCU UR7, c[0x0][0x394] ;  /* 0x00007280ff0777ac */ /* 0x000ee20008000800 */
[----:B0-----:R-:W-:-:S13]  /*0090*/  ISETP.GE.U32.AND P0, PT, R2, UR6, PT ;  /* 0x0000000602007c0c */ /* 0x001fda000bf06070 */
[----:B-123--:R-:W-:Y:S05]  /*00a0*/  @P0 BRA `(.L_x_1) ;  /* 0x00000000004c0947 */ /* 0x00efea0003800000 */
[----:B------:R-:W0:Y:S01]  /*00b0*/  LDC R12, c[0x0][0x360] ;  /* 0x0000d800ff0c7b82 */ /* 0x000e220000000800 */
[----:B------:R-:W-:Y:S02]  /*00c0*/  IMAD.MOV.U32 R10, RZ, RZ, RZ ;  /* 0x000000ffff0a7224 */ /* 0x000fe400078e00ff */
[----:B------:R-:W-:Y:S02]  /*00d0*/  IMAD.MOV.U32 R11, RZ, RZ, R2 ;  /* 0x000000ffff0b7224 */ /* 0x000fe400078e0002 */
[----:B------:R-:W-:-:S03]  /*00e0*/  IMAD.MOV.U32 R3, RZ, RZ, RZ ;  /* 0x000000ffff037224 */ /* 0x000fc600078e00ff */
[----:B------:R-:W1:Y:S08]  /*00f0*/  LDC.64 R6, c[0x0][0x380] ;  /* 0x0000e000ff067b82 */ /* 0x000e700000000a00 */
[----:B------:R-:W2:Y:S02]  /*0100*/  LDC.64 R8, c[0x0][0x388] ;  /* 0x0000e200ff087b82 */ /* 0x000ea40000000a00 */
.L_x_4:
[----:B------:R-:W-:-:S04]  /*0110*/  IMAD R13, R0, UR7, R11 ;  /* 0x00000007000d7c24 */ /* 0x000fc8000f8e020b */
[----:B01----:R-:W-:-:S05]  /*0120*/  IMAD.WIDE.U32 R4, R13, 0x4, R6 ;  /* 0x000000040d047825 */ /* 0x003fca00078e0006 */
[----:B------:R-:W3:Y:S01]  /*0130*/  LDG.E R14, desc[UR4][R4.64] ;  /* 0x00000004040e7981 */ /* 0x000ee2000c1e1900 */
[----:B0-----:R-:W-:Y:S01]  /*0140*/  IMAD.IADD R11, R12, 0x1, R11 ;  /* 0x000000010c0b7824 */ /* 0x001fe200078e020b */
[----:B------:R-:W-:Y:S04]  /*0150*/  BSSY.RECONVERGENT B1, `(.L_x_2) ;  /* 0x0000007000017945 */ /* 0x000fe80003800200 */
[----:B------:R-:W-:Y:S02]  /*0160*/  ISETP.GE.U32.AND P1, PT, R11, UR7, PT ;  /* 0x000000070b007c0c */ /* 0x000fe4000bf26070 */
[----:B---3--:R-:W-:-:S13]  /*0170*/  ISETP.GE.U32.AND P0, PT, R3, R14, PT ;  /* 0x0000000e0300720c */ /* 0x008fda0003f06070 */
[----:B-----5:R-:W-:Y:S05]  /*0180*/  @P0 BRA `(.L_x_3) ;  /* 0x00000000000c0947 */ /* 0x020fea0003800000 */
[----:B--2---:R-:W-:-:S05]  /*0190*/  IMAD.WIDE.U32 R4, R13, 0x4, R8 ;  /* 0x000000040d047825 */ /* 0x004fca00078e0008 */
[----:B------:R0:W5:Y:S01]  /*01a0*/  LDG.E R10, desc[UR4][R4.64] ;  /* 0x00000004040a7981 */ /* 0x000162000c1e1900 */
[----:B------:R-:W-:-:S07]  /*01b0*/  IMAD.MOV.U32 R3, RZ, RZ, R14 ;  /* 0x000000ffff037224 */ /* 0x000fce00078e000e */
.L_x_3:
[----:B------:R-:W-:Y:S05]  /*01c0*/  BSYNC.RECONVERGENT B1 ;  /* 0x0000000000017941 */ /* 0x000fea0003800200 */
.L_x_2:
[----:B------:R-:W-:Y:S05]  /*01d0*/  @!P1 BRA `(.L_x_4) ;  /* 0xfffffffc00cc9947 */ /* 0x000fea000383ffff */
.L_x_1:
[----:B------:R-:W-:Y:S05]  /*01e0*/  BSYNC.RECONVERGENT B0 ;  /* 0x0000000000007941 */ /* 0x000fea0003800200 */
.L_x_0:
[----:B0-----:R-:W-:Y:S02]  /*01f0*/  VOTE.ANY R4, PT, PT ;  /* 0x0000000000047806 */ /* 0x001fe400038e0100 */
[----:B------:R-:W-:Y:S01]  /*0200*/  ISETP.NE.AND P1, PT, R2, RZ, PT ;  /* 0x000000ff0200720c */ /* 0x000fe20003f25270 */
[----:B------:R-:W0:Y:S04]  /*0210*/  SHFL.DOWN PT, R6, R3, 0x10, 0x1f ;  /* 0x0a001f0003067f89 */ /* 0x000e2800000e0000 */
[----:B-----5:R-:W1:Y:S01]  /*0220*/  SHFL.DOWN PT, R5, R10, 0x10, 0x1f ;  /* 0x0a001f000a057f89 */ /* 0x020e6200000e0000 */
[----:B0-----:R-:W-:Y:S02]  /*0230*/  ISETP.GE.U32.AND P0, PT, R3, R6, PT ;  /* 0x000000060300720c */ /* 0x001fe40003f06070 */
[----:B------:R-:W-:-:S02]  /*0240*/  VIMNMX.U32 R7, PT, PT, R6, R3, !PT ;  /* 0x0000000306077248 */ /* 0x000fc40007fe0000 */
[----:B-1----:R-:W-:-:S03]  /*0250*/  SEL R5, R5, R10, !P0 ;  /* 0x0000000a05057207 */ /* 0x002fc60004000000 */
[----:B------:R-:W0:Y:S04]  /*0260*/  SHFL.DOWN PT, R6, R7, 0x8, 0x1f ;  /* 0x09001f0007067f89 */ /* 0x000e2800000e0000 */
[----:B--2---:R-:W1:Y:S01]  /*0270*/  SHFL.DOWN PT, R8, R5, 0x8, 0x1f ;  /* 0x09001f0005087f89 */ /* 0x004e6200000e0000 */
[CC--:B0-----:R-:W-:Y:S02]  /*0280*/  ISETP.GE.U32.AND P0, PT, R7.reuse, R6.reuse, PT ;  /* 0x000000060700720c */ /* 0x0c1fe40003f06070 */
[----:B------:R-:W-:Y:S02]  /*0290*/  VIMNMX.U32 R9, PT, PT, R7, R6, !PT ;  /* 0x0000000607097248 */ /* 0x000fe40007fe0000 */
[----:B-1----:R-:W-:-:S03]  /*02a0*/  SEL R11, R8, R5, !P0 ;  /* 0x00000005080b7207 */ /* 0x002fc60004000000 */
[----:B------:R-:W0:Y:S04]  /*02b0*/  SHFL.DOWN PT, R6, R9, 0x4, 0x1f ;  /* 0x08801f0009067f89 */ /* 0x000e2800000e0000 */
[----:B------:R-:W1:Y:S01]  /*02c0*/  SHFL.DOWN PT, R8, R11, 0x4, 0x1f ;  /* 0x08801f000b087f89 */ /* 0x000e6200000e0000 */
        /* <DEDUP_REMOVED lines=8> */
[----:B------:R0:W1:Y:S04]  /*0350*/  SHFL.DOWN PT, R6, R7, 0x1, 0x1f ;  /* 0x08201f0007067f89 */ /* 0x00006800000e0000 */
[----:B------:R0:W2:Y:S01]  /*0360*/  SHFL.DOWN PT, R8, R15, 0x1, 0x1f ;  /* 0x08201f000f087f89 */ /* 0x0000a200000e0000 */
[----:B------:R-:W-:Y:S05]  /*0370*/  @P1 EXIT ;  /* 0x000000000000194d */ /* 0x000fea0003800000 */
[----:B------:R-:W3:Y:S01]  /*0380*/  LDC.64 R2, c[0x0][0x398] ;  /* 0x0000e600ff027b82 */ /* 0x000ee20000000a00 */
[CC--:B-1----:R-:W-:Y:S02]  /*0390*/  ISETP.GE.U32.AND P0, PT, R7.reuse, R6.reuse, PT ;  /* 0x000000060700720c */ /* 0x0c2fe40003f06070 */
[----:B0-----:R-:W-:Y:S02]  /*03a0*/  VIMNMX.U32 R7, PT, PT, R7, R6, !PT ;  /* 0x0000000607077248 */ /* 0x001fe40007fe0000 */
[----:B--2---:R-:W-:-:S03]  /*03b0*/  SEL R15, R8, R15, !P0 ;  /* 0x0000000f080f7207 */ /* 0x004fc60004000000 */
[----:B------:R-:W0:Y:S01]  /*03c0*/  LDC.64 R4, c[0x0][0x3a0] ;  /* 0x0000e800ff047b82 */ /* 0x000e220000000a00 */
[----:B---3--:R-:W-:-:S05]  /*03d0*/  IMAD.WIDE.U32 R2, R0, 0x4, R2 ;  /* 0x0000000400027825 */ /* 0x008fca00078e0002 */
[----:B------:R-:W-:Y:S01]  /*03e0*/  STG.E desc[UR4][R2.64], R7 ;  /* 0x0000000702007986 */ /* 0x000fe2000c101904 */
[----:B0-----:R-:W-:-:S05]  /*03f0*/  IMAD.WIDE.U32 R4, R0, 0x4, R4 ;  /* 0x0000000400047825 */ /* 0x001fca00078e0004 */
[----:B------:R-:W-:Y:S01]  /*0400*/  STG.E desc[UR4][R4.64], R15 ;  /* 0x0000000f04007986 */ /* 0x000fe2000c101904 */
[----:B------:R-:W-:Y:S05]  /*0410*/  EXIT ;  /* 0x000000000000794d */ /* 0x000fea0003800000 */
.L_x_5:
[----:B------:R-:W-:-:S00]  /*0420*/  BRA `(.L_x_5) ;  /* 0xfffffffc00fc7947 */ /* 0x000fc0000383ffff */
[----:B------:R-:W-:-:S00]  /*0430*/  NOP ;  /* 0x0000000000007918 */ /* 0x000fc00000000000 */
        /* <DEDUP_REMOVED lines=12> */
.L_x_23:


//--------------------- .text._Z14findRootKernelPjjS_jjS_S_ --------------------------
	.section	.text._Z14findRootKernelPjjS_jjS_S_,"ax",@progbits
	.align	128
        .global         _Z14findRootKernelPjjS_jjS_S_
        .type           _Z14findRootKernelPjjS_jjS_S_,@function
        .size           _Z14findRootKernelPjjS_jjS_S_,(.L_x_24 - _Z14findRootKernelPjjS_jjS_S_)
        .other          _Z14findRootKernelPjjS_jjS_S_,@"STO_CUDA_ENTRY STV_DEFAULT"
_Z14findRootKernelPjjS_jjS_S_:
.text._Z14findRootKernelPjjS_jjS_S_:
[----:B------:R-:W-:Y:S01]  /*0000*/  LDC R1, c[0x0][0x37c] ;  /* 0x0000df00ff017b82 */ /* 0x000fe20000000800 */
[----:B------:R-:W0:Y:S07]  /*0010*/  S2R R6, SR_TID.X ;  /* 0x0000000000067919 */ /* 0x000e2e0000002100 */
[----:B------:R-:W1:Y:S01]  /*0020*/  S2UR UR6, SR_CgaCtaId ;  /* 0x00000000000679c3 */ /* 0x000e620000008800 */
[----:B------:R-:W-:Y:S01]  /*0030*/  UMOV UR4, 0x400 ;  /* 0x0000040000047882 */ /* 0x000fe20000000000 */
[----:B------:R-:W-:Y:S01]  /*0040*/  IMAD.MOV.U32 R10, RZ, RZ, RZ ;  /* 0x000000ffff0a7224 */ /* 0x000fe200078e00ff */
[----:B------:R-:W0:Y:S01]  /*0050*/  S2R R7, SR_TID.Y ;  /* 0x0000000000077919 */ /* 0x000e220000002200 */
[----:B------:R-:W-:Y:S01]  /*0060*/  UIADD3 UR5, UPT, UPT, UR4, 0x100, URZ ;  /* 0x0000010004057890 */ /* 0x000fe2000fffe0ff */
[----:B------:R-:W2:Y:S03]  /*0070*/  LDCU.64 UR8, c[0x0][0x358] ;  /* 0x00006b00ff0877ac */ /* 0x000ea60008000a00 */
[----:B------:R-:W3:Y:S08]  /*0080*/  S2UR UR10, SR_CTAID.X ;  /* 0x00000000000a79c3 */ /* 0x000ef00000002500 */
[----:B------:R-:W3:Y:S01]  /*0090*/  LDC R12, c[0x0][0x360] ;  /* 0x0000d800ff0c7b82 */ /* 0x000ee20000000800 */
[----:B-1----:R-:W-:-:S07]  /*00a0*/  ULEA UR5, UR6, UR5, 0x18 ;  /* 0x0000000506057291 */ /* 0x002fce000f8ec0ff */
[----:B------:R-:W1:Y:S01]  /*00b0*/  S2UR UR11, SR_CTAID.Y ;  /* 0x00000000000b79c3 */ /* 0x000e620000002600 */
[----:B------:R-:W-:-:S07]  /*00c0*/  ULEA UR7, UR6, UR4, 0x18 ;  /* 0x0000000406077291 */ /* 0x000fce000f8ec0ff */
[----:B------:R-:W1:Y:S01]  /*00d0*/  LDC R0, c[0x0][0x364] ;  /* 0x0000d900ff007b82 */ /* 0x000e620000000800 */
[----:B0-----:R-:W-:-:S05]  /*00e0*/  IMAD R18, R7, 0x8, R6 ;  /* 0x0000000807127824 */ /* 0x001fca00078e0206 */
[C---:B------:R-:W-:Y:S01]  /*00f0*/  LEA R11, R18.reuse, UR5, 0x2 ;  /* 0x00000005120b7c11 */ /* 0x040fe2000f8e10ff */
[----:B------:R-:W0:Y:S01]  /*0100*/  LDCU UR5, c[0x0][0x39c] ;  /* 0x00007380ff0577ac */ /* 0x000e220008000800 */
[----:B------:R-:W-:Y:S01]  /*0110*/  LEA R9, R18, UR7, 0x2 ;  /* 0x0000000712097c11 */ /* 0x000fe2000f8e10ff */
[----:B---3--:R-:W-:-:S04]  /*0120*/  IMAD R8, R12, UR10, R6 ;  /* 0x0000000a0c087c24 */ /* 0x008fc8000f8e0206 */
[----:B------:R3:W-:Y:S04]  /*0130*/  STS [R9], RZ ;  /* 0x000000ff09007388 */ /* 0x0007e80000000800 */
[----:B------:R3:W-:Y:S01]  /*0140*/  STS [R11], R8 ;  /* 0x000000080b007388 */ /* 0x0007e20000000800 */
[----:B-1----:R-:W-:Y:S01]  /*0150*/  IMAD R0, R0, UR11, R7 ;  /* 0x0000000b00007c24 */ /* 0x002fe2000f8e0207 */
[----:B0-----:R-:W-:Y:S01]  /*0160*/  UISETP.NE.AND UP0, UPT, UR5, URZ, UPT ;  /* 0x000000ff0500728c */ /* 0x001fe2000bf05270 */
[----:B------:R-:W-:Y:S08]  /*0170*/  BAR.SYNC.DEFER_BLOCKING 0x0 ;  /* 0x0000000000007b1d */ /* 0x000ff00000010000 */
[----:B--23--:R-:W-:Y:S05]  /*0180*/  BRA.U !UP0, `(.L_x_6) ;  /* 0x0000000508147547 */ /* 0x00cfea000b800000 */
[----:B------:R-:W0:Y:S01]  /*0190*/  LDCU UR5, c[0x0][0x398] ;  /* 0x00007300ff0577ac */ /* 0x000e220008000800 */
[----:B------:R-:W-:Y:S02]  /*01a0*/  IMAD R13, R12, UR10, R7 ;  /* 0x0000000a0c0d7c24 */ /* 0x000fe4000f8e0207 */
[----:B------:R-:W-:Y:S01]  /*01b0*/  IMAD.MOV.U32 R10, RZ, RZ, RZ ;  /* 0x000000ffff0a7224 */ /* 0x000fe200078e00ff */
[----:B------:R-:W1:Y:S01]  /*01c0*/  LDCU UR7, c[0x0][0x388] ;  /* 0x00007100ff0777ac */ /* 0x000e620008000800 */
[----:B------:R-:W-:-:S04]  /*01d0*/  UIADD3 UR4, UPT, UPT, UR4, 0x200, URZ ;  /* 0x0000020004047890 */ /* 0x000fc8000fffe0ff */
[----:B------:R-:W-:Y:S01]  /*01e0*/  ULEA UR4, UR6, UR4, 0x18 ;  /* 0x0000000406047291 */ /* 0x000fe2000f8ec0ff */
[----:B0-----:R-:W-:-:S05]  /*01f0*/  ISETP.GE.U32.AND P0, PT, R0, UR5, PT ;  /* 0x0000000500007c0c */ /* 0x001fca000bf06070 */
[----:B------:R-:W-:Y:S01]  /*0200*/  LEA R14, R18, UR4, 0x2 ;  /* 0x00000004120e7c11 */ /* 0x000fe2000f8e10ff */
[----:B------:R-:W-:Y:S01]  /*0210*/  UMOV UR4, URZ ;  /* 0x000000ff00047c82 */ /* 0x000fe20008000000 */
[----:B-1----:R-:W-:-:S13]  /*0220*/  ISETP.LT.U32.AND P0, PT, R8, UR7, !P0 ;  /* 0x0000000708007c0c */ /* 0x002fda000c701070 */
.L_x_10:
[----:B------:R-:W0:Y:S01]  /*0230*/  LDCU.64 UR6, c[0x0][0x398] ;  /* 0x00007300ff0677ac */ /* 0x000e220008000a00 */
[----:B------:R-:W-:Y:S01]  /*0240*/  VIADD R17, R6, UR4 ;  /* 0x0000000406117c36 */ /* 0x000fe20008000000 */
[----:B------:R-:W1:Y:S04]  /*0250*/  LDCU UR5, c[0x0][0x388] ;  /* 0x00007100ff0577ac */ /* 0x000e680008000800 */
[----:B0-----:R-:W-:-:S04]  /*0260*/  ISETP.GE.U32.AND P1, PT, R17, UR7, PT ;  /* 0x0000000711007c0c */ /* 0x001fc8000bf26070 */
[----:B------:R-:W-:Y:S02]  /*0270*/  ISETP.GE.U32.OR P2, PT, R0, UR6, P1 ;  /* 0x0000000600007c0c */ /* 0x000fe40008f46470 */
[----:B-1----:R-:W-:-:S11]  /*0280*/  ISETP.GE.U32.OR P1, PT, R13, UR5, P1 ;  /* 0x000000050d007c0c */ /* 0x002fd60008f26470 */
[----:B------:R-:W0:Y:S01]  /*0290*/  @!P2 LDC.64 R4, c[0x0][0x390] ;  /* 0x0000e400ff04ab82 */ /* 0x000e220000000a00 */
[--C-:B------:R-:W-:Y:S02]  /*02a0*/  @!P2 IMAD R15, R0, UR7, R17.reuse ;  /* 0x00000007000fac24 */ /* 0x100fe4000f8e0211 */
[----:B------:R-:W-:-:S05]  /*02b0*/  @!P1 IMAD R17, R13, UR7, R17 ;  /* 0x000000070d119c24 */ /* 0x000fca000f8e0211 */
[----:B------:R-:W1:Y:S01]  /*02c0*/  @!P1 LDC.64 R2, c[0x0][0x380] ;  /* 0x0000e000ff029b82 */ /* 0x000e620000000a00 */
[----:B0-----:R-:W-:-:S06]  /*02d0*/  @!P2 IMAD.WIDE.U32 R4, R15, 0x4, R4 ;  /* 0x000000040f04a825 */ /* 0x001fcc00078e0004 */
[----:B------:R-:W2:Y:S01]  /*02e0*/  @!P2 LDG.E R4, desc[UR8][R4.64] ;  /* 0x000000080404a981 */ /* 0x000ea2000c1e1900 */
[----:B-1----:R-:W-:Y:S01]  /*02f0*/  @!P1 IMAD.WIDE.U32 R2, R17, 0x4, R2 ;  /* 0x0000000411029825 */ /* 0x002fe200078e0002 */
[----:B------:R-:W0:Y:S05]  /*0300*/  S2UR UR7, SR_CgaCtaId ;  /* 0x00000000000779c3 */ /* 0x000e2a0000008800 */
[----:B------:R1:W3:Y:S01]  /*0310*/  @!P1 LDG.E R3, desc[UR8][R2.64] ;  /* 0x0000000802039981 */ /* 0x0002e2000c1e1900 */
[----:B------:R-:W-:Y:S02]  /*0320*/  UMOV UR6, 0x400 ;  /* 0x0000040000067882 */ /* 0x000fe40000000000 */
[----:B------:R-:W-:Y:S01]  /*0330*/  UIADD3 UR5, UPT, UPT, UR6, 0x300, URZ ;  /* 0x0000030006057890 */ /* 0x000fe2000fffe0ff */
[----:B------:R-:W4:Y:S03]  /*0340*/  LDC R17, c[0x0][0x39c] ;  /* 0x0000e700ff117b82 */ /* 0x000f260000000800 */
[----:B0-----:R-:W-:-:S06]  /*0350*/  ULEA UR5, UR7, UR5, 0x18 ;  /* 0x0000000507057291 */ /* 0x001fcc000f8ec0ff */
[----:B------:R-:W-:Y:S01]  /*0360*/  @!P2 LEA R15, R18, UR5, 0x2 ;  /* 0x00000005120fac11 */ /* 0x000fe2000f8e10ff */
[----:B------:R-:W-:-:S04]  /*0370*/  UIADD3 UR6, UPT, UPT, UR6, 0x200, URZ ;  /* 0x0000020006067890 */ /* 0x000fc8000fffe0ff */
[----:B------:R-:W-:Y:S01]  /*0380*/  ULEA UR6, UR7, UR6, 0x18 ;  /* 0x0000000607067291 */ /* 0x000fe2000f8ec0ff */
[----:B------:R-:W-:Y:S01]  /*0390*/  IMAD.MOV.U32 R16, RZ, RZ, 0x1 ;  /* 0x00000001ff107424 */ /* 0x000fe200078e00ff */
[----:B-1----:R-:W-:Y:S01]  /*03a0*/  LEA R2, R7, UR5, 0x5 ;  /* 0x0000000507027c11 */ /* 0x002fe2000f8e28ff */
[----:B------:R-:W-:-:S03]  /*03b0*/  UMOV UR5, UR4 ;  /* 0x0000000400057c82 */ /* 0x000fc60008000000 */
[----:B------:R-:W-:Y:S01]  /*03c0*/  LEA R5, R6, UR6, 0x5 ;  /* 0x0000000606057c11 */ /* 0x000fe2000f8e28ff */
[----:B--2---:R0:W-:Y:S04]  /*03d0*/  @!P2 STS [R15], R4 ;  /* 0x000000040f00a388 */ /* 0x0041e80000000800 */
[----:B---3--:R0:W-:Y:S01]  /*03e0*/  @!P1 STS [R14], R3 ;  /* 0x000000030e009388 */ /* 0x0081e20000000800 */
[----:B----4-:R-:W-:Y:S06]  /*03f0*/  BAR.SYNC.DEFER_BLOCKING 0x0 ;  /* 0x0000000000007b1d */ /* 0x010fec0000010000 */
.L_x_9:
[----:B------:R-:W-:Y:S01]  /*0400*/  UIADD3 UR5, UPT, UPT, UR5, 0x1, URZ ;  /* 0x0000000105057890 */ /* 0x000fe2000fffe0ff */
[C---:B0-----:R-:W-:Y:S01]  /*0410*/  VIADD R3, R16.reuse, 0xffffffff ;  /* 0xffffffff10037836 */ /* 0x041fe20000000000 */
[----:B------:R-:W-:Y:S01]  /*0420*/  BSSY.RECONVERGENT B0, `(.L_x_7) ;  /* 0x0000014000007945 */ /* 0x000fe20003800200 */
[----:B------:R-:W-:-:S03]  /*0430*/  VIADD R16, R16, 0x1 ;  /* 0x0000000110107836 */ /* 0x000fc60000000000 */
[----:B------:R-:W-:Y:S02]  /*0440*/  ISETP.GE.U32.AND P1, PT, R3, 0x7, PT ;  /* 0x000000070300780c */ /* 0x000fe40003f26070 */
[----:B------:R-:W-:Y:S01]  /*0450*/  ISETP.GT.U32.AND P2, PT, R17, UR5, PT ;  /* 0x0000000511007c0c */ /* 0x000fe2000bf44070 */
[----:B------:R-:W-:-:S12]  /*0460*/  @!P0 BRA `(.L_x_8) ;  /* 0x00000000003c8947 */ /* 0x000fd80003800000 */
[----:B------:R-:W-:Y:S04]  /*0470*/  LDS R3, [R5] ;  /* 0x0000000005037984 */ /* 0x000fe80000000800 */
[----:B------:R-:W0:Y:S02]  /*0480*/  LDS R4, [R2] ;  /* 0x0000000002047984 */ /* 0x000e240000000800 */
[----:B0-----:R-:W-:Y:S01]  /*0490*/  LOP3.LUT R3, R4, R3, RZ, 0xc0, !PT ;  /* 0x0000000304037212 */ /* 0x001fe200078ec0ff */
[----:B------:R-:W-:-:S03]  /*04a0*/  VIADD R4, R10, 0x1 ;  /* 0x000000010a047836 */ /* 0x000fc60000000000 */
[C---:B------:R-:W-:Y:S02]  /*04b0*/  LOP3.LUT P4, RZ, R3.reuse, 0xf, RZ, 0xc0, !PT ;  /* 0x0000000f03ff7812 */ /* 0x040fe4000788c0ff */
[----:B------:R-:W-:-:S11]  /*04c0*/  LOP3.LUT P3, RZ, R3, 0xf00, RZ, 0xc0, !PT ;  /* 0x00000f0003ff7812 */ /* 0x000fd6000786c0ff */
[----:B------:R-:W-:Y:S01]  /*04d0*/  @!P4 IMAD.MOV R4, RZ, RZ, R10 ;  /* 0x000000ffff04c224 */ /* 0x000fe200078e020a */
[----:B------:R-:W-:-:S03]  /*04e0*/  LOP3.LUT P4, RZ, R3, 0xf0000, RZ, 0xc0, !PT ;  /* 0x000f000003ff7812 */ /* 0x000fc6000788c0ff */
[----:B------:R-:W-:Y:S02]  /*04f0*/  VIADD R10, R4, 0x1 ;  /* 0x00000001040a7836 */ /* 0x000fe40000000000 */
[----:B------:R-:W-:Y:S01]  /*0500*/  @!P3 IMAD.MOV R10, RZ, RZ, R4 ;  /* 0x000000ffff0ab224 */ /* 0x000fe200078e0204 */
[----:B------:R-:W-:-:S03]  /*0510*/  LOP3.LUT P3, RZ, R3, 0xf000000, RZ, 0xc0, !PT ;  /* 0x0f00000003ff7812 */ /* 0x000fc6000786c0ff */
[----:B------:R-:W-:-:S04]  /*0520*/  VIADD R3, R10, 0x1 ;  /* 0x000000010a037836 */ /* 0x000fc80000000000 */
[----:B------:R-:W-:-:S04]  /*0530*/  @!P4 IMAD.MOV R3, RZ, RZ, R10 ;  /* 0x000000ffff03c224 */ /* 0x000fc800078e020a */
[----:B------:R-:W-:Y:S02]  /*0540*/  VIADD R10, R3, 0x1 ;  /* 0x00000001030a7836 */ /* 0x000fe40000000000 */
[----:B------:R-:W-:-:S07]  /*0550*/  @!P3 IMAD.MOV R10, RZ, RZ, R3 ;  /* 0x000000ffff0ab224 */ /* 0x000fce00078e0203 */
.L_x_8:
[----:B------:R-:W-:Y:S05]  /*0560*/  BSYNC.RECONVERGENT B0 ;  /* 0x0000000000007941 */ /* 0x000fea0003800200 */
.L_x_7:
[----:B------:R-:W-:Y:S02]  /*0570*/  VIADD R2, R2, 0x4 ;  /* 0x0000000402027836 */ /* 0x000fe40000000000 */
[----:B------:R-:W-:Y:S01]  /*0580*/  VIADD R5, R5, 0x4 ;  /* 0x0000000405057836 */ /* 0x000fe20000000000 */
[----:B------:R-:W-:Y:S06]  /*0590*/  @!P1 BRA P2, `(.L_x_9) ;  /* 0xfffffffc00989947 */ /* 0x000fec000103ffff */
[----:B------:R-:W-:Y:S01]  /*05a0*/  UIADD3 UR4, UPT, UPT, UR4, 0x8, URZ ;  /* 0x0000000804047890 */ /* 0x000fe2000fffe0ff */
[----:B------:R-:W-:Y:S05]  /*05b0*/  BAR.SYNC.DEFER_BLOCKING 0x0 ;  /* 0x0000000000007b1d */ /* 0x000fea0000010000 */
[----:B------:R-:W-:-:S13]  /*05c0*/  ISETP.LE.U32.AND P1, PT, R17, UR4, PT ;  /* 0x0000000411007c0c */ /* 0x000fda000bf23070 */
[----:B------:R-:W-:Y:S05]  /*05d0*/  @!P1 BRA `(.L_x_10) ;  /* 0xfffffffc00149947 */ /* 0x000fea000383ffff */
.L_x_6:
[----:B------:R-:W0:Y:S01]  /*05e0*/  LDCU UR4, c[0x0][0x398] ;  /* 0x00007300ff0477ac */ /* 0x000e220008000800 */
[----:B------:R-:W1:Y:S01]  /*05f0*/  LDCU UR5, c[0x0][0x388] ;  /* 0x00007100ff0577ac */ /* 0x000e620008000800 */
[----:B0-----:R-:W-:-:S04]  /*0600*/  ISETP.GE.U32.AND P0, PT, R0, UR4, PT ;  /* 0x0000000400007c0c */ /* 0x001fc8000bf06070 */
[----:B-1----:R-:W-:-:S13]  /*0610*/  ISETP.GE.U32.OR P0, PT, R8, UR5, P0 ;  /* 0x0000000508007c0c */ /* 0x002fda0008706470 */
[----:B------:R0:W-:Y:S01]  /*0620*/  @!P0 STS [R9], R10 ;  /* 0x0000000a09008388 */ /* 0x0001e20000000800 */
[----:B------:R-:W-:Y:S01]  /*0630*/  BAR.SYNC.DEFER_BLOCKING 0x0 ;  /* 0x0000000000007b1d */ /* 0x000fe20000010000 */
[----:B------:R-:W-:-:S13]  /*0640*/  ISETP.GE.U32.AND P0, PT, R12, 0x2, PT ;  /* 0x000000020c00780c */ /* 0x000fda0003f06070 */
[----:B0-----:R-:W-:Y:S05]  /*0650*/  @!P0 BRA `(.L_x_11) ;  /* 0x0000000000448947 */ /* 0x001fea0003800000 */
.L_x_14:
[--C-:B------:R-:W-:Y:S01]  /*0660*/  IMAD.MOV.U32 R4, RZ, RZ, R12.reuse ;  /* 0x000000ffff047224 */ /* 0x100fe200078e000c */
[----:B------:R-:W-:Y:S01]  /*0670*/  SHF.R.U32.HI R12, RZ, 0x1, R12 ;  /* 0x00000001ff0c7819 */ /* 0x000fe2000001160c */
[----:B------:R-:W-:Y:S03]  /*0680*/  BSSY.RECONVERGENT B0, `(.L_x_12) ;  /* 0x000000b000007945 */ /* 0x000fe60003800200 */
[----:B------:R-:W-:-:S13]  /*0690*/  ISETP.GE.U32.AND P0, PT, R6, R12, PT ;  /* 0x0000000c0600720c */ /* 0x000fda0003f06070 */
[----:B0-----:R-:W-:Y:S05]  /*06a0*/  @P0 BRA `(.L_x_13) ;  /* 0x0000000000200947 */ /* 0x001fea0003800000 */
[----:B------:R-:W-:Y:S01]  /*06b0*/  IMAD R3, R12, 0x4, R9 ;  /* 0x000000040c037824 */ /* 0x000fe200078e0209 */
[----:B------:R-:W-:Y:S05]  /*06c0*/  LDS R2, [R9] ;  /* 0x0000000009027984 */ /* 0x000fea0000000800 */
[----:B------:R-:W0:Y:S02]  /*06d0*/  LDS R3, [R3] ;  /* 0x0000000003037984 */ /* 0x000e240000000800 */
[----:B0-----:R-:W-:-:S13]  /*06e0*/  ISETP.GE.U32.AND P0, PT, R2, R3, PT ;  /* 0x000000030200720c */ /* 0x001fda0003f06070 */
[----:B------:R-:W-:Y:S01]  /*06f0*/  @!P0 IMAD R2, R12, 0x4, R11 ;  /* 0x000000040c028824 */ /* 0x000fe200078e020b */
[----:B------:R-:W-:Y:S05]  /*0700*/  @!P0 STS [R9], R3 ;  /* 0x0000000309008388 */ /* 0x000fea0000000800 */
[----:B------:R-:W0:Y:S04]  /*0710*/  @!P0 LDS R2, [R2] ;  /* 0x0000000002028984 */ /* 0x000e280000000800 */
[----:B0-----:R0:W-:Y:S02]  /*0720*/  @!P0 STS [R11], R2 ;  /* 0x000000020b008388 */ /* 0x0011e40000000800 */
.L_x_13:
[----:B------:R-:W-:Y:S05]  /*0730*/  BSYNC.RECONVERGENT B0 ;  /* 0x0000000000007941 */ /* 0x000fea0003800200 */
.L_x_12:
[----:B------:R-:W-:Y:S01]  /*0740*/  BAR.SYNC.DEFER_BLOCKING 0x0 ;  /* 0x0000000000007b1d */ /* 0x000fe20000010000 */
[----:B------:R-:W-:-:S13]  /*0750*/  ISETP.GT.U32.AND P0, PT, R4, 0x3, PT ;  /* 0x000000030400780c */ /* 0x000fda0003f04070 */
[----:B------:R-:W-:Y:S05]  /*0760*/  @P0 BRA `(.L_x_14) ;  /* 0xfffffffc00bc0947 */ /* 0x000fea000383ffff */
.L_x_11:
[----:B------:R-:W1:Y:S02]  /*0770*/  LDCU UR4, c[0x0][0x398] ;  /* 0x00007300ff0477ac */ /* 0x000e640008000800 */
[----:B-1----:R-:W-:-:S04]  /*0780*/  ISETP.GE.U32.AND P0, PT, R0, UR4, PT ;  /* 0x0000000400007c0c */ /* 0x002fc8000bf06070 */
[----:B------:R-:W-:-:S13]  /*0790*/  ISETP.NE.OR P0, PT, R6, RZ, P0 ;  /* 0x000000ff0600720c */ /* 0x000fda0000705670 */
[----:B------:R-:W-:Y:S05]  /*07a0*/  @P0 EXIT ;  /* 0x000000000000094d */ /* 0x000fea0003800000 */
[----:B------:R-:W1:Y:S01]  /*07b0*/  S2UR UR5, SR_CgaCtaId ;  /* 0x00000000000579c3 */ /* 0x000e620000008800 */
[----:B------:R-:W-:Y:S02]  /*07c0*/  UMOV UR4, 0x400 ;  /* 0x0000040000047882 */ /* 0x000fe40000000000 */
[----:B------:R-:W-:-:S05]  /*07d0*/  UIADD3 UR6, UPT, UPT, UR4, 0x100, URZ ;  /* 0x0000010004067890 */ /* 0x000fca000fffe0ff */
[----:B------:R-:W2:Y:S08]  /*07e0*/  LDC R9, c[0x0][0x370] ;  /* 0x0000dc00ff097b82 */ /* 0x000eb00000000800 */
[----:B0-----:R-:W0:Y:S01]  /*07f0*/  LDC.64 R2, c[0x0][0x3a0] ;  /* 0x0000e800ff027b82 */ /* 0x001e220000000a00 */
[----:B-1----:R-:W-:-:S07]  /*0800*/  ULEA UR4, UR5, UR4, 0x18 ;  /* 0x0000000405047291 */ /* 0x002fce000f8ec0ff */
[----:B------:R-:W1:Y:S01]  /*0810*/  LDC.64 R4, c[0x0][0x3a8] ;  /* 0x0000ea00ff047b82 */ /* 0x000e620000000a00 */
[----:B------:R-:W-:Y:S01]  /*0820*/  ULEA UR6, UR5, UR6, 0x18 ;  /* 0x0000000605067291 */ /* 0x000fe2000f8ec0ff */
[----:B------:R-:W-:-:S05]  /*0830*/  LEA R6, R7, UR4, 0x5 ;  /* 0x0000000407067c11 */ /* 0x000fca000f8e28ff */
[----:B------:R-:W-:Y:S01]  /*0840*/  LEA R8, R7, UR6, 0x5 ;  /* 0x0000000607087c11 */ /* 0x000fe2000f8e28ff */
[----:B--2---:R-:W-:Y:S01]  /*0850*/  IMAD R9, R0, R9, UR10 ;  /* 0x0000000a00097e24 */ /* 0x004fe2000f8e0209 */
[----:B------:R-:W2:Y:S04]  /*0860*/  LDS R7, [R6] ;  /* 0x0000000006077984 */ /* 0x000ea80000000800 */
[----:B------:R-:W3:Y:S01]  /*0870*/  LDS R11, [R8] ;  /* 0x00000000080b7984 */ /* 0x000ee20000000800 */
[----:B0-----:R-:W-:-:S04]  /*0880*/  IMAD.WIDE.U32 R2, R9, 0x4, R2 ;  /* 0x0000000409027825 */ /* 0x001fc800078e0002 */
[----:B-1----:R-:W-:Y:S01]  /*0890*/  IMAD.WIDE.U32 R4, R9, 0x4, R4 ;  /* 0x0000000409047825 */ /* 0x002fe200078e0004 */
[----:B--2---:R-:W-:Y:S04]  /*08a0*/  STG.E desc[UR8][R2.64], R7 ;  /* 0x0000000702007986 */ /* 0x004fe8000c101908 */
[----:B---3--:R-:W-:Y:S01]  /*08b0*/  STG.E desc[UR8][R4.64], R11 ;  /* 0x0000000b04007986 */ /* 0x008fe2000c101908 */
[----:B------:R-:W-:Y:S05]  /*08c0*/  EXIT ;  /* 0x000000000000794d */ /* 0x000fea0003800000 */
.L_x_15:
        /* <DEDUP_REMOVED lines=11> */
.L_x_24:


//--------------------- .text._Z15findRoot2KernelPjjS_jjS_ --------------------------
	.section	.text._Z15findRoot2KernelPjjS_jjS_,"ax",@progbits
	.align	128
        .global         _Z15findRoot2KernelPjjS_jjS_
        .type           _Z15findRoot2KernelPjjS_jjS_,@function
        .size           _Z15findRoot2KernelPjjS_jjS_,(.L_x_25 - _Z15findRoot2KernelPjjS_jjS_)
        .other          _Z15findRoot2KernelPjjS_jjS_,@"STO_CUDA_ENTRY STV_DEFAULT"
_Z15findRoot2KernelPjjS_jjS_:
.text._Z15findRoot2KernelPjjS_jjS_:
[----:B------:R-:W-:Y:S01]  /*0000*/  LDC R1, c[0x0][0x37c] ;  /* 0x0000df00ff017b82 */ /* 0x000fe20000000800 */
[----:B------:R-:W0:Y:S07]  /*0010*/  S2R R0, SR_TID.Y ;  /* 0x0000000000007919 */ /* 0x000e2e0000002200 */
[----:B------:R-:W1:Y:S01]  /*0020*/  LDC R3, c[0x0][0x360] ;  /* 0x0000d800ff037b82 */ /* 0x000e620000000800 */
[----:B------:R-:W2:Y:S01]  /*0030*/  LDCU UR6, c[0x0][0x398] ;  /* 0x00007300ff0677ac */ /* 0x000ea20008000800 */
[----:B------:R-:W1:Y:S01]  /*0040*/  S2R R18, SR_TID.X ;  /* 0x0000000000127919 */ /* 0x000e620000002100 */
[----:B------:R-:W3:Y:S05]  /*0050*/  LDCU UR7, c[0x0][0x388] ;  /* 0x00007100ff0777ac */ /* 0x000eea0008000800 */
[----:B------:R-:W0:Y:S08]  /*0060*/  S2UR UR5, SR_CTAID.Y ;  /* 0x00000000000579c3 */ /* 0x000e300000002600 */
[----:B------:R-:W0:Y:S08]  /*0070*/  LDC R5, c[0x0][0x364] ;  /* 0x0000d900ff057b82 */ /* 0x000e300000000800 */
[----:B------:R-:W1:Y:S01]  /*0080*/  S2UR UR4, SR_CTAID.X ;  /* 0x00000000000479c3 */ /* 0x000e620000002500 */
[----:B0-----:R-:W-:-:S05]  /*0090*/  IMAD R0, R5, UR5, R0 ;  /* 0x0000000505007c24 */ /* 0x001fca000f8e0200 */
[----:B--2---:R-:W-:Y:S01]  /*00a0*/  ISETP.GE.U32.AND P0, PT, R0, UR6, PT ;  /* 0x0000000600007c0c */ /* 0x004fe2000bf06070 */
[----:B-1----:R-:W-:-:S05]  /*00b0*/  IMAD R18, R3, UR4, R18 ;  /* 0x0000000403127c24 */ /* 0x002fca000f8e0212 */
[----:B---3--:R-:W-:-:S13]  /*00c0*/  ISETP.GE.U32.OR P0, PT, R18, UR7, P0 ;  /* 0x0000000712007c0c */ /* 0x008fda0008706470 */
[----:B------:R-:W-:Y:S05]  /*00d0*/  @P0 EXIT ;  /* 0x000000000000094d */ /* 0x000fea0003800000 */
[----:B------:R-:W0:Y:S01]  /*00e0*/  LDC R19, c[0x0][0x39c] ;  /* 0x0000e700ff137b82 */ /* 0x000e220000000800 */
[----:B------:R-:W1:Y:S01]  /*00f0*/  LDCU.64 UR4, c[0x0][0x358] ;  /* 0x00006b00ff0477ac */ /* 0x000e620008000a00 */
[----:B------:R-:W-:Y:S01]  /*0100*/  IMAD.MOV.U32 R24, RZ, RZ, RZ ;  /* 0x000000ffff187224 */ /* 0x000fe200078e00ff */
[----:B0-----:R-:W-:-:S13]  /*0110*/  ISETP.NE.AND P0, PT, R19, RZ, PT ;  /* 0x000000ff1300720c */ /* 0x001fda0003f05270 */
[----:B-1----:R-:W-:Y:S05]  /*0120*/  @!P0 BRA `(.L_x_16) ;  /* 0x0000000800808947 */ /* 0x002fea0003800000 */
[C---:B------:R-:W-:Y:S01]  /*0130*/  ISETP.GE.U32.AND P1, PT, R19.reuse, 0x4, PT ;  /* 0x000000041300780c */ /* 0x040fe20003f26070 */
[----:B------:R-:W-:Y:S01]  /*0140*/  HFMA2 R24, -RZ, RZ, 0, 0 ;  /* 0x00000000ff187431 */ /* 0x000fe200000001ff */
[----:B------:R-:W-:Y:S01]  /*0150*/  LOP3.LUT R26, R19, 0x3, RZ, 0xc0, !PT ;  /* 0x00000003131a7812 */ /* 0x000fe200078ec0ff */
[----:B------:R-:W-:-:S03]  /*0160*/  IMAD.MOV.U32 R20, RZ, RZ, RZ ;  /* 0x000000ffff147224 */ /* 0x000fc600078e00ff */
[----:B------:R-:W-:-:S07]  /*0170*/  ISETP.NE.AND P0, PT, R26, RZ, PT ;  /* 0x000000ff1a00720c */ /* 0x000fce0003f05270 */
[----:B------:R-:W-:Y:S06]  /*0180*/  @!P1 BRA `(.L_x_17) ;  /* 0x0000000400589947 */ /* 0x000fec0003800000 */
[----:B------:R-:W0:Y:S01]  /*0190*/  LDC.64 R4, c[0x0][0x380] ;  /* 0x0000e000ff047b82 */ /* 0x000e220000000a00 */
[----:B------:R-:W-:Y:S01]  /*01a0*/  LOP3.LUT R20, R19, 0xfffffffc, RZ, 0xc0, !PT ;  /* 0xfffffffc13147812 */ /* 0x000fe200078ec0ff */
[-C--:B------:R-:W-:Y:S02]  /*01b0*/  IMAD R23, R0, R19.reuse, 0x3 ;  /* 0x0000000300177424 */ /* 0x080fe400078e0213 */
[----:B------:R-:W-:Y:S02]  /*01c0*/  IMAD R21, R18, R19, 0x3 ;  /* 0x0000000312157424 */ /* 0x000fe400078e0213 */
[----:B------:R-:W-:Y:S02]  /*01d0*/  IMAD.MOV.U32 R24, RZ, RZ, RZ ;  /* 0x000000ffff187224 */ /* 0x000fe400078e00ff */
[----:B------:R-:W1:Y:S01]  /*01e0*/  LDC.64 R2, c[0x0][0x390] ;  /* 0x0000e400ff027b82 */ /* 0x000e620000000a00 */
[----:B------:R-:W-:-:S07]  /*01f0*/  IMAD.MOV R27, RZ, RZ, -R20 ;  /* 0x000000ffff1b7224 */ /* 0x000fce00078e0a14 */
.L_x_18:
[----:B------:R-:W-:Y:S01]  /*0200*/  IADD3 R9, PT, PT, R21, -0x3, RZ ;  /* 0xfffffffd15097810 */ /* 0x000fe20007ffe0ff */
[----:B------:R-:W-:-:S04]  /*0210*/  VIADD R11, R23, 0xfffffffd ;  /* 0xfffffffd170b7836 */ /* 0x000fc80000000000 */
[----:B0-----:R-:W-:-:S04]  /*0220*/  IMAD.WIDE.U32 R8, R9, 0x4, R4 ;  /* 0x0000000409087825 */ /* 0x001fc800078e0004 */
[----:B-1----:R-:W-:Y:S01]  /*0230*/  IMAD.WIDE.U32 R10, R11, 0x4, R2 ;  /* 0x000000040b0a7825 */ /* 0x002fe200078e0002 */
[----:B------:R0:W2:Y:S04]  /*0240*/  LDG.E R25, desc[UR4][R8.64] ;  /* 0x0000000408197981 */ /* 0x0000a8000c1e1900 */
[----:B------:R1:W2:Y:S01]  /*0250*/  LDG.E R22, desc[UR4][R10.64] ;  /* 0x000000040a167981 */ /* 0x0002a2000c1e1900 */
[----:B------:R-:W-:Y:S01]  /*0260*/  IADD3 R15, PT, PT, R23, -0x2, RZ ;  /* 0xfffffffe170f7810 */ /* 0x000fe20007ffe0ff */
[----:B------:R-:W-:-:S04]  /*0270*/  VIADD R17, R21, 0xfffffffe ;  /* 0xfffffffe15117836 */ /* 0x000fc80000000000 */
[----:B------:R-:W-:-:S04]  /*0280*/  IMAD.WIDE.U32 R16, R17, 0x4, R4 ;  /* 0x0000000411107825 */ /* 0x000fc800078e0004 */
[----:B------:R-:W-:Y:S02]  /*0290*/  IMAD.WIDE.U32 R14, R15, 0x4, R2 ;  /* 0x000000040f0e7825 */ /* 0x000fe400078e0002 */
[----:B------:R-:W3:Y:S04]  /*02a0*/  LDG.E R16, desc[UR4][R16.64] ;  /* 0x0000000410107981 */ /* 0x000ee8000c1e1900 */
[----:B------:R4:W3:Y:S01]  /*02b0*/  LDG.E R15, desc[UR4][R14.64] ;  /* 0x000000040e0f7981 */ /* 0x0008e2000c1e1900 */
[----:B------:R-:W-:Y:S02]  /*02c0*/  VIADD R7, R21, 0xffffffff ;  /* 0xffffffff15077836 */ /* 0x000fe40000000000 */
[----:B------:R-:W-:Y:S02]  /*02d0*/  VIADD R13, R23, 0xffffffff ;  /* 0xffffffff170d7836 */ /* 0x000fe40000000000 */
[----:B------:R-:W-:-:S04]  /*02e0*/  IMAD.WIDE.U32 R6, R7, 0x4, R4 ;  /* 0x0000000407067825 */ /* 0x000fc800078e0004 */
[----:B0-----:R-:W-:Y:S02]  /*02f0*/  IMAD.WIDE.U32 R8, R13, 0x4, R2 ;  /* 0x000000040d087825 */ /* 0x001fe400078e0002 */
[----:B------:R0:W5:Y:S04]  /*0300*/  LDG.E R6, desc[UR4][R6.64] ;  /* 0x0000000406067981 */ /* 0x000168000c1e1900 */
[----:B------:R0:W5:Y:S01]  /*0310*/  LDG.E R9, desc[UR4][R8.64] ;  /* 0x0000000408097981 */ /* 0x000162000c1e1900 */
[----:B-1----:R-:W-:-:S04]  /*0320*/  IMAD.WIDE.U32 R10, R21, 0x4, R4 ;  /* 0x00000004150a7825 */ /* 0x002fc800078e0004 */
[----:B------:R-:W-:Y:S02]  /*0330*/  IMAD.WIDE.U32 R12, R23, 0x4, R2 ;  /* 0x00000004170c7825 */ /* 0x000fe400078e0002 */
[----:B------:R-:W5:Y:S04]  /*0340*/  LDG.E R10, desc[UR4][R10.64] ;  /* 0x000000040a0a7981 */ /* 0x000f68000c1e1900 */
[----:B------:R-:W5:Y:S01]  /*0350*/  LDG.E R13, desc[UR4][R12.64] ;  /* 0x000000040c0d7981 */ /* 0x000f62000c1e1900 */
[----:B----4-:R-:W-:Y:S01]  /*0360*/  IADD3 R14, PT, PT, R24, 0x1, RZ ;  /* 0x00000001180e7810 */ /* 0x010fe20007ffe0ff */
[----:B------:R-:W-:Y:S02]  /*0370*/  VIADD R27, R27, 0x4 ;  /* 0x000000041b1b7836 */ /* 0x000fe40000000000 */
[----:B------:R-:W-:-:S02]  /*0380*/  VIADD R21, R21, 0x4 ;  /* 0x0000000415157836 */ /* 0x000fc40000000000 */
[----:B------:R-:W-:Y:S01]  /*0390*/  VIADD R23, R23, 0x4 ;  /* 0x0000000417177836 */ /* 0x000fe20000000000 */
[----:B--2---:R-:W-:-:S04]  /*03a0*/  LOP3.LUT R22, R22, R25, RZ, 0xc0, !PT ;  /* 0x0000001916167212 */ /* 0x004fc800078ec0ff */
[C---:B------:R-:W-:Y:S02]  /*03b0*/  LOP3.LUT P1, RZ, R22.reuse, 0xf, RZ, 0xc0, !PT ;  /* 0x0000000f16ff7812 */ /* 0x040fe4000782c0ff */
[----:B------:R-:W-:Y:S02]  /*03c0*/  LOP3.LUT P2, RZ, R22, 0xf00, RZ, 0xc0, !PT ;  /* 0x00000f0016ff7812 */ /* 0x000fe4000784c0ff */
[----:B---3--:R-:W-:-:S09]  /*03d0*/  LOP3.LUT R15, R15, R16, RZ, 0xc0, !PT ;  /* 0x000000100f0f7212 */ /* 0x008fd200078ec0ff */
[----:B------:R-:W-:Y:S01]  /*03e0*/  @!P1 IMAD.MOV R14, RZ, RZ, R24 ;  /* 0x000000ffff0e9224 */ /* 0x000fe200078e0218 */
[----:B------:R-:W-:-:S03]  /*03f0*/  LOP3.LUT P1, RZ, R22, 0xf0000, RZ, 0xc0, !PT ;  /* 0x000f000016ff7812 */ /* 0x000fc6000782c0ff */
[C---:B0-----:R-:W-:Y:S01]  /*0400*/  VIADD R7, R14.reuse, 0x1 ;  /* 0x000000010e077836 */ /* 0x041fe20000000000 */
[----:B------:R-:W-:Y:S02]  /*0410*/  @!P2 IADD3 R7, PT, PT, R14, RZ, RZ ;  /* 0x000000ff0e07a210 */ /* 0x000fe40007ffe0ff */
[----:B------:R-:W-:-:S03]  /*0420*/  LOP3.LUT P2, RZ, R22, 0xf000000, RZ, 0xc0, !PT ;  /* 0x0f00000016ff7812 */ /* 0x000fc6000784c0ff */
[----:B------:R-:W-:-:S04]  /*0430*/  VIADD R8, R7, 0x1 ;  /* 0x0000000107087836 */ /* 0x000fc80000000000 */
[----:B------:R-:W-:Y:S01]  /*0440*/  @!P1 IMAD.MOV R8, RZ, RZ, R7 ;  /* 0x000000ffff089224 */ /* 0x000fe200078e0207 */
[----:B------:R-:W-:Y:S02]  /*0450*/  LOP3.LUT P1, RZ, R15, 0xf, RZ, 0xc0, !PT ;  /* 0x0000000f0fff7812 */ /* 0x000fe4000782c0ff */
[----:B-----5:R-:W-:Y:S02]  /*0460*/  LOP3.LUT R6, R9, R6, RZ, 0xc0, !PT ;  /* 0x0000000609067212 */ /* 0x020fe400078ec0ff */
[----:B------:R-:W-:Y:S01]  /*0470*/  IADD3 R7, PT, PT, R8, 0x1, RZ ;  /* 0x0000000108077810 */ /* 0x000fe20007ffe0ff */
[----:B------:R-:W-:Y:S01]  /*0480*/  @!P2 IMAD.MOV R7, RZ, RZ, R8 ;  /* 0x000000ffff07a224 */ /* 0x000fe200078e0208 */
[----:B------:R-:W-:-:S03]  /*0490*/  LOP3.LUT P2, RZ, R15, 0xf00, RZ, 0xc0, !PT ;  /* 0x00000f000fff7812 */ /* 0x000fc6000784c0ff */
[----:B------:R-:W-:Y:S01]  /*04a0*/  VIADD R8, R7, 0x1 ;  /* 0x0000000107087836 */ /* 0x000fe20000000000 */
[----:B------:R-:W-:-:S03]  /*04b0*/  LOP3.LUT R10, R13, R10, RZ, 0xc0, !PT ;  /* 0x0000000a0d0a7212 */ /* 0x000fc600078ec0ff */
[----:B------:R-:W-:Y:S02]  /*04c0*/  @!P1 IADD3 R8, PT, PT, R7, RZ, RZ ;  /* 0x000000ff07089210 */ /* 0x000fe40007ffe0ff */
[----:B------:R-:W-:-:S03]  /*04d0*/  LOP3.LUT P1, RZ, R15, 0xf0000, RZ, 0xc0, !PT ;  /* 0x000f00000fff7812 */ /* 0x000fc6000782c0ff */
[----:B------:R-:W-:Y:S02]  /*04e0*/  VIADD R7, R8, 0x1 ;  /* 0x0000000108077836 */ /* 0x000fe40000000000 */
[----:B------:R-:W-:Y:S01]  /*04f0*/  @!P2 IMAD.MOV R7, RZ, RZ, R8 ;  /* 0x000000ffff07a224 */ /* 0x000fe200078e0208 */
[----:B------:R-:W-:-:S04]  /*0500*/  LOP3.LUT P2, RZ, R15, 0xf000000, RZ, 0xc0, !PT ;  /* 0x0f0000000fff7812 */ /* 0x000fc8000784c0ff */
[----:B------:R-:W-:-:S03]  /*0510*/  IADD3 R8, PT, PT, R7, 0x1, RZ ;  /* 0x0000000107087810 */ /* 0x000fc60007ffe0ff */
[----:B------:R-:W-:Y:S01]  /*0520*/  @!P1 IMAD.MOV R8, RZ, RZ, R7 ;  /* 0x000000ffff089224 */ /* 0x000fe200078e0207 */
[----:B------:R-:W-:-:S03]  /*0530*/  LOP3.LUT P1, RZ, R6, 0xf, RZ, 0xc0, !PT ;  /* 0x0000000f06ff7812 */ /* 0x000fc6000782c0ff */
[C---:B------:R-:W-:Y:S02]  /*0540*/  VIADD R7, R8.reuse, 0x1 ;  /* 0x0000000108077836 */ /* 0x040fe40000000000 */
[----:B------:R-:W-:Y:S02]  /*0550*/  @!P2 IADD3 R7, PT, PT, R8, RZ, RZ ;  /* 0x000000ff0807a210 */ /* 0x000fe40007ffe0ff */
[----:B------:R-:W-:-:S03]  /*0560*/  LOP3.LUT P2, RZ, R6, 0xf00, RZ, 0xc0, !PT ;  /* 0x00000f0006ff7812 */ /* 0x000fc6000784c0ff */
[----:B------:R-:W-:-:S03]  /*0570*/  VIADD R8, R7, 0x1 ;  /* 0x0000000107087836 */ /* 0x000fc60000000000 */
[----:B------:R-:W-:Y:S01]  /*0580*/  @!P1 IMAD.MOV R8, RZ, RZ, R7 ;  /* 0x000000ffff089224 */ /* 0x000fe200078e0207 */
[----:B------:R-:W-:-:S04]  /*0590*/  LOP3.LUT P1, RZ, R6, 0xf0000, RZ, 0xc0, !PT ;  /* 0x000f000006ff7812 */ /* 0x000fc8000782c0ff */
[----:B------:R-:W-:Y:S02]  /*05a0*/  IADD3 R7, PT, PT, R8, 0x1, RZ ;  /* 0x0000000108077810 */ /* 0x000fe40007ffe0ff */
[----:B------:R-:W-:Y:S01]  /*05b0*/  @!P2 IMAD.MOV R7, RZ, RZ, R8 ;  /* 0x000000ffff07a224 */ /* 0x000fe200078e0208 */
[----:B------:R-:W-:-:S03]  /*05c0*/  LOP3.LUT P2, RZ, R6, 0xf000000, RZ, 0xc0, !PT ;  /* 0x0f00000006ff7812 */ /* 0x000fc6000784c0ff */
[----:B------:R-:W-:-:S03]  /*05d0*/  VIADD R6, R7, 0x1 ;  /* 0x0000000107067836 */ /* 0x000fc60000000000 */
        /* <DEDUP_REMOVED lines=12> */
[----:B------:R-:W-:Y:S02]  /*06a0*/  @!P1 IADD3 R6, PT, PT, R7, RZ, RZ ;  /* 0x000000ff07069210 */ /* 0x000fe40007ffe0ff */
[----:B------:R-:W-:-:S03]  /*06b0*/  ISETP.NE.AND P1, PT, R27, RZ, PT ;  /* 0x000000ff1b00720c */ /* 0x000fc60003f25270 */
[C---:B------:R-:W-:Y:S02]  /*06c0*/  VIADD R24, R6.reuse, 0x1 ;  /* 0x0000000106187836 */ /* 0x040fe40000000000 */
[----:B------:R-:W-:-:S08]  /*06d0*/  @!P2 IADD3 R24, PT, PT, R6, RZ, RZ ;  /* 0x000000ff0618a210 */ /* 0x000fd00007ffe0ff */
[----:B------:R-:W-:Y:S05]  /*06e0*/  @P1 BRA `(.L_x_18) ;  /* 0xfffffff800c41947 */ /* 0x000fea000383ffff */
.L_x_17:
[----:B------:R-:W-:Y:S05]  /*06f0*/  @!P0 BRA `(.L_x_16) ;  /* 0x00000004000c8947 */ /* 0x000fea0003800000 */
[----:B------:R-:W-:Y:S02]  /*0700*/  ISETP.NE.AND P1, PT, R26, 0x1, PT ;  /* 0x000000011a00780c */ /* 0x000fe40003f25270 */
[----:B------:R-:W-:-:S04]  /*0710*/  LOP3.LUT R2, R19, 0x1, RZ, 0xc0, !PT ;  /* 0x0000000113027812 */ /* 0x000fc800078ec0ff */
[----:B------:R-:W-:-:S07]  /*0720*/  ISETP.NE.U32.AND P0, PT, R2, 0x1, PT ;  /* 0x000000010200780c */ /* 0x000fce0003f05070 */
[----:B------:R-:W-:Y:S06]  /*0730*/  @!P1 BRA `(.L_x_19) ;  /* 0x0000000000a49947 */ /* 0x000fec0003800000 */
[----:B------:R-:W0:Y:S01]  /*0740*/  LDC.64 R4, c[0x0][0x380] ;  /* 0x0000e000ff047b82 */ /* 0x000e220000000a00 */
[-CC-:B------:R-:W-:Y:S02]  /*0750*/  IMAD R11, R18, R19.reuse, R20.reuse ;  /* 0x00000013120b7224 */ /* 0x180fe400078e0214 */
[----:B------:R-:W-:-:S05]  /*0760*/  IMAD R13, R0, R19, R20 ;  /* 0x00000013000d7224 */ /* 0x000fca00078e0214 */
[----:B------:R-:W1:Y:S01]  /*0770*/  LDC.64 R2, c[0x0][0x390] ;  /* 0x0000e400ff027b82 */ /* 0x000e620000000a00 */
[----:B0-----:R-:W-:-:S06]  /*0780*/  IMAD.WIDE.U32 R6, R11, 0x4, R4 ;  /* 0x000000040b067825 */ /* 0x001fcc00078e0004 */
[----:B------:R-:W2:Y:S01]  /*0790*/  LDG.E R6, desc[UR4][R6.64] ;  /* 0x0000000406067981 */ /* 0x000ea2000c1e1900 */
[----:B-1----:R-:W-:-:S06]  /*07a0*/  IMAD.WIDE.U32 R8, R13, 0x4, R2 ;  /* 0x000000040d087825 */ /* 0x002fcc00078e0002 */
[----:B------:R-:W2:Y:S01]  /*07b0*/  LDG.E R9, desc[UR4][R8.64] ;  /* 0x0000000408097981 */ /* 0x000ea2000c1e1900 */
[----:B------:R-:W-:Y:S01]  /*07c0*/  IADD3 R13, PT, PT, R13, 0x1, RZ ;  /* 0x000000010d0d7810 */ /* 0x000fe20007ffe0ff */
[----:B------:R-:W-:-:S04]  /*07d0*/  VIADD R11, R11, 0x1 ;  /* 0x000000010b0b7836 */ /* 0x000fc80000000000 */
[----:B------:R-:W-:-:S04]  /*07e0*/  IMAD.WIDE.U32 R4, R11, 0x4, R4 ;  /* 0x000000040b047825 */ /* 0x000fc800078e0004 */
[----:B------:R-:W-:Y:S02]  /*07f0*/  IMAD.WIDE.U32 R2, R13, 0x4, R2 ;  /* 0x000000040d027825 */ /* 0x000fe400078e0002 */
[----:B------:R-:W3:Y:S04]  /*0800*/  LDG.E R5, desc[UR4][R4.64] ;  /* 0x0000000404057981 */ /* 0x000ee8000c1e1900 */
[----:B------:R-:W3:Y:S01]  /*0810*/  LDG.E R2, desc[UR4][R2.64] ;  /* 0x0000000402027981 */ /* 0x000ee2000c1e1900 */
[----:B------:R-:W-:Y:S01]  /*0820*/  VIADD R20, R20, 0x2 ;  /* 0x0000000214147836 */ /* 0x000fe20000000000 */
[----:B--2---:R-:W-:-:S04]  /*0830*/  LOP3.LUT R10, R9, R6, RZ, 0xc0, !PT ;  /* 0x00000006090a7212 */ /* 0x004fc800078ec0ff */
[C---:B------:R-:W-:Y:S02]  /*0840*/  LOP3.LUT P2, RZ, R10.reuse, 0xf, RZ, 0xc0, !PT ;  /* 0x0000000f0aff7812 */ /* 0x040fe4000784c0ff */
[----:B------:R-:W-:Y:S01]  /*0850*/  LOP3.LUT P1, RZ, R10, 0xf00, RZ, 0xc0, !PT ;  /* 0x00000f000aff7812 */ /* 0x000fe2000782c0ff */
[----:B------:R-:W-:-:S10]  /*0860*/  VIADD R6, R24, 0x1 ;  /* 0x0000000118067836 */ /* 0x000fd40000000000 */
[----:B------:R-:W-:Y:S01]  /*0870*/  @!P2 IMAD.MOV R6, RZ, RZ, R24 ;  /* 0x000000ffff06a224 */ /* 0x000fe200078e0218 */
[----:B------:R-:W-:-:S04]  /*0880*/  LOP3.LUT P2, RZ, R10, 0xf0000, RZ, 0xc0, !PT ;  /* 0x000f00000aff7812 */ /* 0x000fc8000784c0ff */
[----:B------:R-:W-:Y:S01]  /*0890*/  IADD3 R7, PT, PT, R6, 0x1, RZ ;  /* 0x0000000106077810 */ /* 0x000fe20007ffe0ff */
[----:B------:R-:W-:Y:S01]  /*08a0*/  @!P1 IMAD.MOV R7, RZ, RZ, R6 ;  /* 0x000000ffff079224 */ /* 0x000fe200078e0206 */
[----:B------:R-:W-:Y:S02]  /*08b0*/  LOP3.LUT P1, RZ, R10, 0xf000000, RZ, 0xc0, !PT ;  /* 0x0f0000000aff7812 */ /* 0x000fe4000782c0ff */
[----:B---3--:R-:W-:Y:S01]  /*08c0*/  LOP3.LUT R2, R2, R5, RZ, 0xc0, !PT ;  /* 0x0000000502027212 */ /* 0x008fe200078ec0ff */
[----:B------:R-:W-:-:S04]  /*08d0*/  VIADD R4, R7, 0x1 ;  /* 0x0000000107047836 */ /* 0x000fc80000000000 */
        /* <DEDUP_REMOVED lines=12> */
[----:B------:R-:W-:-:S05]  /*09a0*/  @!P2 IMAD.MOV R2, RZ, RZ, R3 ;  /* 0x000000ffff02a224 */ /* 0x000fca00078e0203 */
[C---:B------:R-:W-:Y:S02]  /*09b0*/  IADD3 R24, PT, PT, R2.reuse, 0x1, RZ ;  /* 0x0000000102187810 */ /* 0x040fe40007ffe0ff */
[----:B------:R-:W-:-:S07]  /*09c0*/  @!P1 IADD3 R24, PT, PT, R2, RZ, RZ ;  /* 0x000000ff02189210 */ /* 0x000fce0007ffe0ff */
.L_x_19:
[----:B------:R-:W-:Y:S05]  /*09d0*/  @P0 BRA `(.L_x_16) ;  /* 0x0000000000540947 */ /* 0x000fea0003800000 */
        /* <DEDUP_REMOVED lines=8> */
[----:B------:R-:W-:Y:S01]  /*0a60*/  VIADD R7, R24, 0x1 ;  /* 0x0000000118077836 */ /* 0x000fe20000000000 */
[----:B--2---:R-:W-:-:S04]  /*0a70*/  LOP3.LUT R6, R5, R2, RZ, 0xc0, !PT ;  /* 0x0000000205067212 */ /* 0x004fc800078ec0ff */
[C---:B------:R-:W-:Y:S02]  /*0a80*/  LOP3.LUT P0, RZ, R6.reuse, 0xf, RZ, 0xc0, !PT ;  /* 0x0000000f06ff7812 */ /* 0x040fe4000780c0ff */
[----:B------:R-:W-:-:S11]  /*0a90*/  LOP3.LUT P1, RZ, R6, 0xf00, RZ, 0xc0, !PT ;  /* 0x00000f0006ff7812 */ /* 0x000fd6000782c0ff */
[----:B------:R-:W-:Y:S02]  /*0aa0*/  @!P0 IADD3 R7, PT, PT, R24, RZ, RZ ;  /* 0x000000ff18078210 */ /* 0x000fe40007ffe0ff */
[----:B------:R-:W-:-:S03]  /*0ab0*/  LOP3.LUT P0, RZ, R6, 0xf0000, RZ, 0xc0, !PT ;  /* 0x000f000006ff7812 */ /* 0x000fc6000780c0ff */
[C---:B------:R-:W-:Y:S01]  /*0ac0*/  VIADD R8, R7.reuse, 0x1 ;  /* 0x0000000107087836 */ /* 0x040fe20000000000 */
[----:B------:R-:W-:Y:S02]  /*0ad0*/  @!P1 IADD3 R8, PT, PT, R7, RZ, RZ ;  /* 0x000000ff07089210 */ /* 0x000fe40007ffe0ff */
[----:B------:R-:W-:-:S03]  /*0ae0*/  LOP3.LUT P1, RZ, R6, 0xf000000, RZ, 0xc0, !PT ;  /* 0x0f00000006ff7812 */ /* 0x000fc6000782c0ff */
[----:B------:R-:W-:-:S04]  /*0af0*/  VIADD R2, R8, 0x1 ;  /* 0x0000000108027836 */ /* 0x000fc80000000000 */
[----:B------:R-:W-:-:S05]  /*0b00*/  @!P0 IADD3 R2, PT, PT, R8, RZ, RZ ;  /* 0x000000ff08028210 */ /* 0x000fca0007ffe0ff */
[C---:B------:R-:W-:Y:S01]  /*0b10*/  VIADD R24, R2.reuse, 0x1 ;  /* 0x0000000102187836 */ /* 0x040fe20000000000 */
[----:B------:R-:W-:-:S07]  /*0b20*/  @!P1 IADD3 R24, PT, PT, R2, RZ, RZ ;  /* 0x000000ff02189210 */ /* 0x000fce0007ffe0ff */
.L_x_16:
[----:B------:R-:W0:Y:S02]  /*0b30*/  LDC.64 R2, c[0x0][0x3a0] ;  /* 0x0000e800ff027b82 */ /* 0x000e240000000a00 */
[----:B0-----:R-:W-:-:S05]  /*0b40*/  IMAD.WIDE.U32 R2, R0, 0x4, R2 ;  /* 0x0000000400027825 */ /* 0x001fca00078e0002 */
[----:B------:R-:W-:Y:S01]  /*0b50*/  REDG.E.MAX.STRONG.GPU desc[UR4][R2.64], R24 ;  /* 0x000000180200798e */ /* 0x000fe2000d12e104 */
[----:B------:R-:W-:Y:S05]  /*0b60*/  EXIT ;  /* 0x000000000000794d */ /* 0x000fea0003800000 */
.L_x_20:
        /* <DEDUP_REMOVED lines=9> */
.L_x_25:


//--------------------- .text._Z20inferEdgeStateKernelPjS_S_j --------------------------
	.section	.text._Z20inferEdgeStateKernelPjS_S_j,"ax",@progbits
	.align	128
        .global         _Z20inferEdgeStateKernelPjS_S_j
        .type           _Z20inferEdgeStateKernelPjS_S_j,@function
        .size           _Z20inferEdgeStateKernelPjS_S_j,(.L_x_26 - _Z20inferEdgeStateKernelPjS_S_j)
        .other          _Z20inferEdgeStateKernelPjS_S_j,@"STO_CUDA_ENTRY STV_DEFAULT"
_Z20inferEdgeStateKernelPjS_S_j:
.text._Z20inferEdgeStateKernelPjS_S_j:
[----:B------:R-:W-:Y:S01]  /*0000*/  LDC R1, c[0x0][0x37c] ;  /* 0x0000df00ff017b82 */ /* 0x000fe20000000800 */
[----:B------:R-:W0:Y:S01]  /*0010*/  S2R R0, SR_TID.X ;  /* 0x0000000000007919 */ /* 0x000e220000002100 */
[----:B------:R-:W0:Y:S02]  /*0020*/  LDCU UR7, c[0x0][0x398] ;  /* 0x00007300ff0777ac */ /* 0x000e240008000800 */
[----:B0-----:R-:W-:-:S13]  /*0030*/  ISETP.GE.U32.AND P0, PT, R0, UR7, PT ;  /* 0x0000000700007c0c */ /* 0x001fda000bf06070 */
[----:B------:R-:W-:Y:S05]  /*0040*/  @P0 EXIT ;  /* 0x000000000000094d */ /* 0x000fea0003800000 */
[----:B------:R-:W0:Y:S01]  /*0050*/  S2R R3, SR_CTAID.X ;  /* 0x0000000000037919 */ /* 0x000e220000002500 */
[----:B------:R-:W1:Y:S01]  /*0060*/  LDC.64 R6, c[0x0][0x380] ;  /* 0x0000e000ff067b82 */ /* 0x000e620000000a00 */
[----:B------:R-:W2:Y:S07]  /*0070*/  LDCU.64 UR4, c[0x0][0x358] ;  /* 0x00006b00ff0477ac */ /* 0x000eae0008000a00 */
[----:B------:R-:W3:Y:S01]  /*0080*/  LDC.64 R4, c[0x0][0x390] ;  /* 0x0000e400ff047b82 */ /* 0x000ee20000000a00 */
[----:B0-----:R-:W-:-:S05]  /*0090*/  SHF.L.U32 R3, R3, 0x1, RZ ;  /* 0x0000000103037819 */ /* 0x001fca00000006ff */
[----:B-1----:R-:W-:Y:S02]  /*00a0*/  IMAD.WIDE.U32 R6, R3, 0x4, R6 ;  /* 0x0000000403067825 */ /* 0x002fe400078e0006 */
[----:B------:R-:W0:Y:S03]  /*00b0*/  LDC.64 R2, c[0x0][0x388] ;  /* 0x0000e200ff027b82 */ /* 0x000e260000000a00 */
[----:B--2---:R-:W2:Y:S04]  /*00c0*/  LDG.E R8, desc[UR4][R6.64+0x4] ;  /* 0x0000040406087981 */ /* 0x004ea8000c1e1900 */
[----:B------:R-:W4:Y:S01]  /*00d0*/  LDG.E R9, desc[UR4][R6.64] ;  /* 0x0000000406097981 */ /* 0x000f22000c1e1900 */
[----:B------:R-:W1:Y:S01]  /*00e0*/  LDCU UR6, c[0x0][0x360] ;  /* 0x00006c00ff0677ac */ /* 0x000e620008000800 */
[----:B--2---:R-:W-:-:S02]  /*00f0*/  IADD3 R13, PT, PT, R8, -0x1, RZ ;  /* 0xffffffff080d7810 */ /* 0x004fc40007ffe0ff */
[----:B01-34-:R-:W-:-:S07]  /*0100*/  IADD3 R15, PT, PT, R9, -0x1, RZ ;  /* 0xffffffff090f7810 */ /* 0x01bfce0007ffe0ff */
.L_x_21:
[--C-:B------:R-:W-:Y:S02]  /*0110*/  IMAD R7, R15, UR7, R0.reuse ;  /* 0x000000070f077c24 */ /* 0x100fe4000f8e0200 */
[----:B0-----:R-:W-:Y:S02]  /*0120*/  IMAD R11, R13, UR7, R0 ;  /* 0x000000070d0b7c24 */ /* 0x001fe4000f8e0200 */
[----:B------:R-:W-:-:S04]  /*0130*/  IMAD.WIDE.U32 R6, R7, 0x4, R2 ;  /* 0x0000000407067825 */ /* 0x000fc800078e0002 */
[C---:B------:R-:W-:Y:S02]  /*0140*/  IMAD.WIDE.U32 R8, R11.reuse, 0x4, R2 ;  /* 0x000000040b087825 */ /* 0x040fe400078e0002 */
[----:B------:R-:W2:Y:S04]  /*0150*/  LDG.E R6, desc[UR4][R6.64] ;  /* 0x0000000406067981 */ /* 0x000ea8000c1e1900 */
[----:B------:R-:W2:Y:S01]  /*0160*/  LDG.E R9, desc[UR4][R8.64] ;  /* 0x0000000408097981 */ /* 0x000ea2000c1e1900 */
[----:B------:R-:W-:Y:S01]  /*0170*/  IMAD.WIDE.U32 R10, R11, 0x4, R4 ;  /* 0x000000040b0a7825 */ /* 0x000fe200078e0004 */
[----:B------:R-:W-:-:S04]  /*0180*/  IADD3 R0, PT, PT, R0, UR6, RZ ;  /* 0x0000000600007c10 */ /* 0x000fc8000fffe0ff */
[----:B------:R-:W-:Y:S02]  /*0190*/  ISETP.GE.U32.AND P0, PT, R0, UR7, PT ;  /* 0x0000000700007c0c */ /* 0x000fe4000bf06070 */
[----:B--2---:R-:W-:-:S05]  /*01a0*/  LOP3.LUT R17, R9, R6, RZ, 0xfc, !PT ;  /* 0x0000000609117212 */ /* 0x004fca00078efcff */
[----:B------:R0:W-:Y:S06]  /*01b0*/  STG.E desc[UR4][R10.64], R17 ;  /* 0x000000110a007986 */ /* 0x0001ec000c101904 */
[----:B------:R-:W-:Y:S05]  /*01c0*/  @!P0 BRA `(.L_x_21) ;  /* 0xfffffffc00d08947 */ /* 0x000fea000383ffff */
[----:B------:R-:W-:Y:S05]  /*01d0*/  EXIT ;  /* 0x000000000000794d */ /* 0x000fea0003800000 */
.L_x_22:
        /* <DEDUP_REMOVED lines=10> */
.L_x_26:


//--------------------- .nv.shared.reserved.0     --------------------------
	.section	.nv.shared.reserved.0,"aw",@nobits
	.weak		__nv_reservedSMEM_offset_0_alias
	.size		__nv_reservedSMEM_offset_0_alias, 0, 64
	.other		__nv_reservedSMEM_offset_0_alias,@"STO_CUDA_RESERVED_SHARED STV_DEFAULT"
__nv_reservedSMEM_offset_0_alias:
	.zero		0
	.zero		64


//--------------------- .nv.shared._Z14findRootKernelPjjS_jjS_S_ --------------------------
	.section	.nv.shared._Z14findRootKernelPjjS_jjS_S_,"aw",@nobits
	.sectionflags	@""
	.align	4
.nv.shared._Z14findRootKernelPjjS_jjS_S_:
	.zero		2048


//--------------------- .nv.constant0._Z12rowMaxKernelPjS_jjS_S_ --------------------------
	.section	.nv.constant0._Z12rowMaxKernelPjS_jjS_S_,"a",@progbits
	.sectionflags	@""
	.align	4
.nv.constant0._Z12rowMaxKernelPjS_jjS_S_:
	.zero		936


//--------------------- .nv.constant0._Z14findRootKernelPjjS_jjS_S_ --------------------------
	.section	.nv.constant0._Z14findRootKernelPjjS_jjS_S_,"a",@progbits
	.sectionflags	@""
	.align	4
.nv.constant0._Z14findRootKernelPjjS_jjS_S_:
	.zero		944


//--------------------- .nv.constant0._Z15findRoot2KernelPjjS_jjS_ --------------------------
	.section	.nv.constant0._Z15findRoot2KernelPjjS_jjS_,"a",@progbits
	.sectionflags	@""
	.align	4
.nv.constant0._Z15findRoot2KernelPjjS_jjS_:
	.zero		936


//--------------------- .nv.constant0._Z20inferEdgeStateKernelPjS_S_j --------------------------
	.section	.nv.constant0._Z20inferEdgeStateKernelPjS_S_j,"a",@progbits
	.sectionflags	@""
	.align	4
.nv.constant0._Z20inferEdgeStateKernelPjS_S_j:
	.zero		924


//--------------------- SYMBOLS --------------------------

	.type		.nv.reservedSmem.offset0,@object
	.size		.nv.reservedSmem.offset0,0x4
	.type		.nv.reservedSmem.cap,@object
	.size		.nv.reservedSmem.cap,0x4
